//
// Generated by NVIDIA NVVM Compiler
//
// Compiler Build ID: CL-36424714
// Cuda compilation tools, release 13.0, V13.0.88
// Based on NVVM 20.0.0
//

.version 9.0
.target sm_100
.address_size 64

	// .globl	_Z14forward_kernelPfPKfS1_iiiiii

.visible .entry _Z14forward_kernelPfPKfS1_iiiiii(
	.param .u64 .ptr .align 1 _Z14forward_kernelPfPKfS1_iiiiii_param_0,
	.param .u64 .ptr .align 1 _Z14forward_kernelPfPKfS1_iiiiii_param_1,
	.param .u64 .ptr .align 1 _Z14forward_kernelPfPKfS1_iiiiii_param_2,
	.param .u32 _Z14forward_kernelPfPKfS1_iiiiii_param_3,
	.param .u32 _Z14forward_kernelPfPKfS1_iiiiii_param_4,
	.param .u32 _Z14forward_kernelPfPKfS1_iiiiii_param_5,
	.param .u32 _Z14forward_kernelPfPKfS1_iiiiii_param_6,
	.param .u32 _Z14forward_kernelPfPKfS1_iiiiii_param_7,
	.param .u32 _Z14forward_kernelPfPKfS1_iiiiii_param_8
)
{
	.reg .pred 	%p<41>;
	.reg .b32 	%r<200>;
	.reg .b32 	%f<80>;
	.reg .b64 	%rd<73>;

	ld.param.u64 	%rd7, [_Z14forward_kernelPfPKfS1_iiiiii_param_0];
	ld.param.u64 	%rd8, [_Z14forward_kernelPfPKfS1_iiiiii_param_1];
	ld.param.u64 	%rd9, [_Z14forward_kernelPfPKfS1_iiiiii_param_2];
	ld.param.u32 	%r73, [_Z14forward_kernelPfPKfS1_iiiiii_param_5];
	ld.param.u32 	%r74, [_Z14forward_kernelPfPKfS1_iiiiii_param_6];
	ld.param.u32 	%r75, [_Z14forward_kernelPfPKfS1_iiiiii_param_7];
	ld.param.u32 	%r76, [_Z14forward_kernelPfPKfS1_iiiiii_param_8];
	cvta.to.global.u64 	%rd1, %rd9;
	cvta.to.global.u64 	%rd2, %rd8;
	cvta.to.global.u64 	%rd3, %rd7;
	add.s32 	%r77, %r76, -1;
	shr.u32 	%r78, %r77, 31;
	add.s32 	%r79, %r77, %r78;
	shr.s32 	%r1, %r79, 1;
	mov.u32 	%r80, %ctaid.x;
	shl.b32 	%r2, %r80, 4;
	mov.u32 	%r3, %tid.x;
	sub.s32 	%r4, %r3, %r1;
	add.s32 	%r81, %r4, %r2;
	mov.u32 	%r82, %ctaid.y;
	shl.b32 	%r83, %r82, 4;
	mov.u32 	%r84, %tid.y;
	sub.s32 	%r6, %r84, %r1;
	add.s32 	%r7, %r6, %r83;
	sub.s32 	%r8, %r74, %r76;
	add.s32 	%r9, %r8, 1;
	sub.s32 	%r85, %r75, %r76;
	add.s32 	%r10, %r85, 1;
	setp.lt.s32 	%p1, %r81, 0;
	setp.gt.s32 	%p2, %r81, %r85;
	or.pred  	%p3, %p1, %p2;
	@%p3 bra 	$L__BB0_47;
	ld.param.u32 	%r170, [_Z14forward_kernelPfPKfS1_iiiiii_param_3];
	setp.lt.s32 	%p4, %r7, 0;
	setp.gt.s32 	%p5, %r7, %r8;
	or.pred  	%p6, %p4, %p5;
	setp.gt.u32 	%p7, %r4, 15;
	or.pred  	%p8, %p7, %p6;
	setp.gt.u32 	%p9, %r6, 15;
	or.pred  	%p10, %p8, %p9;
	setp.lt.s32 	%p11, %r170, 1;
	or.pred  	%p12, %p10, %p11;
	@%p12 bra 	$L__BB0_47;
	ld.param.u32 	%r174, [_Z14forward_kernelPfPKfS1_iiiiii_param_4];
	setp.lt.s32 	%p13, %r174, 1;
	@%p13 bra 	$L__BB0_47;
	setp.lt.s32 	%p14, %r73, 1;
	@%p14 bra 	$L__BB0_34;
	setp.lt.s32 	%p23, %r76, 1;
	@%p23 bra 	$L__BB0_24;
	and.b32  	%r11, %r76, 7;
	add.s32 	%r12, %r11, -1;
	and.b32  	%r13, %r76, 3;
	and.b32  	%r14, %r76, 2147483640;
	and.b32  	%r15, %r76, 1;
	neg.s32 	%r16, %r14;
	add.s64 	%rd4, %rd2, 16;
	add.s32 	%r152, %r3, %r2;
	sub.s32 	%r17, %r152, %r1;
	add.s64 	%rd5, %rd1, 16;
	mov.b32 	%r181, 0;
$L__BB0_6:
	mul.lo.s32 	%r19, %r181, %r73;
	mov.b32 	%r182, 0;
$L__BB0_7:
	ld.param.u32 	%r179, [_Z14forward_kernelPfPKfS1_iiiiii_param_4];
	ld.param.u64 	%rd72, [_Z14forward_kernelPfPKfS1_iiiiii_param_0];
	mad.lo.s32 	%r155, %r181, %r179, %r182;
	mad.lo.s32 	%r156, %r155, %r9, %r7;
	mad.lo.s32 	%r157, %r156, %r10, %r81;
	cvta.to.global.u64 	%rd54, %rd72;
	mul.wide.s32 	%rd55, %r157, 4;
	add.s64 	%rd6, %rd54, %rd55;
	mov.b32 	%r183, 0;
	st.global.u32 	[%rd6], %r183;
	mul.lo.s32 	%r21, %r182, %r73;
	mov.f32 	%f79, 0f00000000;
$L__BB0_8:
	add.s32 	%r159, %r183, %r19;
	mad.lo.s32 	%r23, %r159, %r74, %r7;
	add.s32 	%r160, %r183, %r21;
	mul.lo.s32 	%r24, %r160, %r76;
	mov.b32 	%r184, 0;
$L__BB0_9:
	setp.lt.u32 	%p30, %r76, 8;
	add.s32 	%r162, %r184, %r23;
	mul.lo.s32 	%r26, %r162, %r75;
	add.s32 	%r27, %r26, %r81;
	add.s32 	%r163, %r24, %r184;
	mul.lo.s32 	%r28, %r163, %r76;
	mov.b32 	%r189, 0;
	@%p30 bra 	$L__BB0_12;
	add.s32 	%r186, %r17, %r26;
	mov.u32 	%r185, %r28;
	mov.u32 	%r187, %r16;
$L__BB0_11:
	.pragma "nounroll";
	mul.wide.s32 	%rd56, %r186, 4;
	add.s64 	%rd57, %rd4, %rd56;
	mul.wide.s32 	%rd58, %r185, 4;
	add.s64 	%rd59, %rd5, %rd58;
	ld.global.f32 	%f22, [%rd57+-16];
	ld.global.f32 	%f23, [%rd59+-16];
	fma.rn.f32 	%f24, %f22, %f23, %f79;
	st.global.f32 	[%rd6], %f24;
	ld.global.f32 	%f25, [%rd57+-12];
	ld.global.f32 	%f26, [%rd59+-12];
	fma.rn.f32 	%f27, %f25, %f26, %f24;
	st.global.f32 	[%rd6], %f27;
	ld.global.f32 	%f28, [%rd57+-8];
	ld.global.f32 	%f29, [%rd59+-8];
	fma.rn.f32 	%f30, %f28, %f29, %f27;
	st.global.f32 	[%rd6], %f30;
	ld.global.f32 	%f31, [%rd57+-4];
	ld.global.f32 	%f32, [%rd59+-4];
	fma.rn.f32 	%f33, %f31, %f32, %f30;
	st.global.f32 	[%rd6], %f33;
	ld.global.f32 	%f34, [%rd57];
	ld.global.f32 	%f35, [%rd59];
	fma.rn.f32 	%f36, %f34, %f35, %f33;
	st.global.f32 	[%rd6], %f36;
	ld.global.f32 	%f37, [%rd57+4];
	ld.global.f32 	%f38, [%rd59+4];
	fma.rn.f32 	%f39, %f37, %f38, %f36;
	st.global.f32 	[%rd6], %f39;
	ld.global.f32 	%f40, [%rd57+8];
	ld.global.f32 	%f41, [%rd59+8];
	fma.rn.f32 	%f42, %f40, %f41, %f39;
	st.global.f32 	[%rd6], %f42;
	ld.global.f32 	%f43, [%rd57+12];
	ld.global.f32 	%f44, [%rd59+12];
	fma.rn.f32 	%f79, %f43, %f44, %f42;
	st.global.f32 	[%rd6], %f79;
	add.s32 	%r187, %r187, 8;
	add.s32 	%r186, %r186, 8;
	add.s32 	%r185, %r185, 8;
	setp.ne.s32 	%p31, %r187, 0;
	mov.u32 	%r189, %r14;
	@%p31 bra 	$L__BB0_11;
$L__BB0_12:
	setp.eq.s32 	%p32, %r11, 0;
	@%p32 bra 	$L__BB0_20;
	setp.lt.u32 	%p33, %r12, 3;
	@%p33 bra 	$L__BB0_15;
	add.s32 	%r164, %r27, %r189;
	mul.wide.s32 	%rd60, %r164, 4;
	add.s64 	%rd61, %rd2, %rd60;
	ld.global.f32 	%f46, [%rd61];
	add.s32 	%r165, %r189, %r28;
	mul.wide.s32 	%rd62, %r165, 4;
	add.s64 	%rd63, %rd1, %rd62;
	ld.global.f32 	%f47, [%rd63];
	fma.rn.f32 	%f48, %f46, %f47, %f79;
	st.global.f32 	[%rd6], %f48;
	ld.global.f32 	%f49, [%rd61+4];
	ld.global.f32 	%f50, [%rd63+4];
	fma.rn.f32 	%f51, %f49, %f50, %f48;
	st.global.f32 	[%rd6], %f51;
	ld.global.f32 	%f52, [%rd61+8];
	ld.global.f32 	%f53, [%rd63+8];
	fma.rn.f32 	%f54, %f52, %f53, %f51;
	st.global.f32 	[%rd6], %f54;
	ld.global.f32 	%f55, [%rd61+12];
	ld.global.f32 	%f56, [%rd63+12];
	fma.rn.f32 	%f79, %f55, %f56, %f54;
	st.global.f32 	[%rd6], %f79;
	add.s32 	%r189, %r189, 4;
$L__BB0_15:
	setp.eq.s32 	%p34, %r13, 0;
	@%p34 bra 	$L__BB0_20;
	setp.eq.s32 	%p35, %r13, 1;
	@%p35 bra 	$L__BB0_18;
	add.s32 	%r166, %r27, %r189;
	mul.wide.s32 	%rd64, %r166, 4;
	add.s64 	%rd65, %rd2, %rd64;
	ld.global.f32 	%f58, [%rd65];
	add.s32 	%r167, %r189, %r28;
	mul.wide.s32 	%rd66, %r167, 4;
	add.s64 	%rd67, %rd1, %rd66;
	ld.global.f32 	%f59, [%rd67];
	fma.rn.f32 	%f60, %f58, %f59, %f79;
	st.global.f32 	[%rd6], %f60;
	ld.global.f32 	%f61, [%rd65+4];
	ld.global.f32 	%f62, [%rd67+4];
	fma.rn.f32 	%f79, %f61, %f62, %f60;
	st.global.f32 	[%rd6], %f79;
	add.s32 	%r189, %r189, 2;
$L__BB0_18:
	setp.eq.s32 	%p36, %r15, 0;
	@%p36 bra 	$L__BB0_20;
	add.s32 	%r168, %r27, %r189;
	mul.wide.s32 	%rd68, %r168, 4;
	add.s64 	%rd69, %rd2, %rd68;
	ld.global.f32 	%f63, [%rd69];
	add.s32 	%r169, %r189, %r28;
	mul.wide.s32 	%rd70, %r169, 4;
	add.s64 	%rd71, %rd1, %rd70;
	ld.global.f32 	%f64, [%rd71];
	fma.rn.f32 	%f79, %f63, %f64, %f79;
	st.global.f32 	[%rd6], %f79;
$L__BB0_20:
	add.s32 	%r184, %r184, 1;
	setp.ne.s32 	%p37, %r184, %r76;
	@%p37 bra 	$L__BB0_9;
	add.s32 	%r183, %r183, 1;
	setp.ne.s32 	%p38, %r183, %r73;
	@%p38 bra 	$L__BB0_8;
	ld.param.u32 	%r180, [_Z14forward_kernelPfPKfS1_iiiiii_param_4];
	add.s32 	%r182, %r182, 1;
	setp.ne.s32 	%p39, %r182, %r180;
	@%p39 bra 	$L__BB0_7;
	ld.param.u32 	%r173, [_Z14forward_kernelPfPKfS1_iiiiii_param_3];
	add.s32 	%r181, %r181, 1;
	setp.eq.s32 	%p40, %r181, %r173;
	@%p40 bra 	$L__BB0_47;
	bra.uni 	$L__BB0_6;
$L__BB0_24:
	ld.param.u32 	%r177, [_Z14forward_kernelPfPKfS1_iiiiii_param_4];
	and.b32  	%r45, %r177, 3;
	and.b32  	%r46, %r177, 2147483644;
	and.b32  	%r47, %r177, 1;
	mov.b32 	%r191, 0;
$L__BB0_25:
	ld.param.u32 	%r178, [_Z14forward_kernelPfPKfS1_iiiiii_param_4];
	setp.lt.u32 	%p24, %r178, 4;
	mul.lo.s32 	%r49, %r191, %r178;
	mov.b32 	%r194, 0;
	@%p24 bra 	$L__BB0_28;
	mov.b32 	%r192, 0;
$L__BB0_27:
	.pragma "nounroll";
	add.s32 	%r131, %r192, %r49;
	mad.lo.s32 	%r132, %r131, %r9, %r7;
	mad.lo.s32 	%r133, %r132, %r10, %r81;
	mul.wide.s32 	%rd40, %r133, 4;
	add.s64 	%rd41, %rd3, %rd40;
	mov.b32 	%r134, 0;
	st.global.u32 	[%rd41], %r134;
	add.s32 	%r135, %r132, %r9;
	mad.lo.s32 	%r136, %r135, %r10, %r81;
	mul.wide.s32 	%rd42, %r136, 4;
	add.s64 	%rd43, %rd3, %rd42;
	st.global.u32 	[%rd43], %r134;
	add.s32 	%r137, %r135, %r9;
	mad.lo.s32 	%r138, %r137, %r10, %r81;
	mul.wide.s32 	%rd44, %r138, 4;
	add.s64 	%rd45, %rd3, %rd44;
	st.global.u32 	[%rd45], %r134;
	add.s32 	%r139, %r137, %r9;
	mad.lo.s32 	%r140, %r139, %r10, %r81;
	mul.wide.s32 	%rd46, %r140, 4;
	add.s64 	%rd47, %rd3, %rd46;
	st.global.u32 	[%rd47], %r134;
	add.s32 	%r192, %r192, 4;
	setp.ne.s32 	%p25, %r192, %r46;
	mov.u32 	%r194, %r46;
	@%p25 bra 	$L__BB0_27;
$L__BB0_28:
	setp.eq.s32 	%p26, %r45, 0;
	@%p26 bra 	$L__BB0_33;
	setp.eq.s32 	%p27, %r45, 1;
	@%p27 bra 	$L__BB0_31;
	add.s32 	%r141, %r194, %r49;
	mad.lo.s32 	%r142, %r141, %r9, %r7;
	mad.lo.s32 	%r143, %r142, %r10, %r81;
	mul.wide.s32 	%rd48, %r143, 4;
	add.s64 	%rd49, %rd3, %rd48;
	mov.b32 	%r144, 0;
	st.global.u32 	[%rd49], %r144;
	add.s32 	%r145, %r142, %r9;
	mad.lo.s32 	%r146, %r145, %r10, %r81;
	mul.wide.s32 	%rd50, %r146, 4;
	add.s64 	%rd51, %rd3, %rd50;
	st.global.u32 	[%rd51], %r144;
	add.s32 	%r194, %r194, 2;
$L__BB0_31:
	setp.eq.s32 	%p28, %r47, 0;
	@%p28 bra 	$L__BB0_33;
	add.s32 	%r147, %r194, %r49;
	mad.lo.s32 	%r148, %r147, %r9, %r7;
	mad.lo.s32 	%r149, %r148, %r10, %r81;
	mul.wide.s32 	%rd52, %r149, 4;
	add.s64 	%rd53, %rd3, %rd52;
	mov.b32 	%r150, 0;
	st.global.u32 	[%rd53], %r150;
$L__BB0_33:
	ld.param.u32 	%r172, [_Z14forward_kernelPfPKfS1_iiiiii_param_3];
	add.s32 	%r191, %r191, 1;
	setp.eq.s32 	%p29, %r191, %r172;
	@%p29 bra 	$L__BB0_47;
	bra.uni 	$L__BB0_25;
$L__BB0_34:
	ld.param.u32 	%r175, [_Z14forward_kernelPfPKfS1_iiiiii_param_4];
	and.b32  	%r56, %r175, 7;
	add.s32 	%r57, %r56, -1;
	and.b32  	%r58, %r175, 3;
	and.b32  	%r59, %r175, 2147483640;
	and.b32  	%r60, %r175, 1;
	mov.b32 	%r195, 0;
$L__BB0_35:
	ld.param.u32 	%r176, [_Z14forward_kernelPfPKfS1_iiiiii_param_4];
	setp.lt.u32 	%p15, %r176, 8;
	mul.lo.s32 	%r62, %r195, %r176;
	mov.b32 	%r198, 0;
	@%p15 bra 	$L__BB0_38;
	mov.b32 	%r196, 0;
$L__BB0_37:
	.pragma "nounroll";
	add.s32 	%r90, %r196, %r62;
	mad.lo.s32 	%r91, %r90, %r9, %r7;
	mad.lo.s32 	%r92, %r91, %r10, %r81;
	mul.wide.s32 	%rd10, %r92, 4;
	add.s64 	%rd11, %rd3, %rd10;
	mov.b32 	%r93, 0;
	st.global.u32 	[%rd11], %r93;
	add.s32 	%r94, %r91, %r9;
	mad.lo.s32 	%r95, %r94, %r10, %r81;
	mul.wide.s32 	%rd12, %r95, 4;
	add.s64 	%rd13, %rd3, %rd12;
	st.global.u32 	[%rd13], %r93;
	add.s32 	%r96, %r94, %r9;
	mad.lo.s32 	%r97, %r96, %r10, %r81;
	mul.wide.s32 	%rd14, %r97, 4;
	add.s64 	%rd15, %rd3, %rd14;
	st.global.u32 	[%rd15], %r93;
	add.s32 	%r98, %r96, %r9;
	mad.lo.s32 	%r99, %r98, %r10, %r81;
	mul.wide.s32 	%rd16, %r99, 4;
	add.s64 	%rd17, %rd3, %rd16;
	st.global.u32 	[%rd17], %r93;
	add.s32 	%r100, %r98, %r9;
	mad.lo.s32 	%r101, %r100, %r10, %r81;
	mul.wide.s32 	%rd18, %r101, 4;
	add.s64 	%rd19, %rd3, %rd18;
	st.global.u32 	[%rd19], %r93;
	add.s32 	%r102, %r100, %r9;
	mad.lo.s32 	%r103, %r102, %r10, %r81;
	mul.wide.s32 	%rd20, %r103, 4;
	add.s64 	%rd21, %rd3, %rd20;
	st.global.u32 	[%rd21], %r93;
	add.s32 	%r104, %r102, %r9;
	mad.lo.s32 	%r105, %r104, %r10, %r81;
	mul.wide.s32 	%rd22, %r105, 4;
	add.s64 	%rd23, %rd3, %rd22;
	st.global.u32 	[%rd23], %r93;
	add.s32 	%r106, %r104, %r9;
	mad.lo.s32 	%r107, %r106, %r10, %r81;
	mul.wide.s32 	%rd24, %r107, 4;
	add.s64 	%rd25, %rd3, %rd24;
	st.global.u32 	[%rd25], %r93;
	add.s32 	%r196, %r196, 8;
	setp.ne.s32 	%p16, %r196, %r59;
	mov.u32 	%r198, %r59;
	@%p16 bra 	$L__BB0_37;
$L__BB0_38:
	setp.eq.s32 	%p17, %r56, 0;
	@%p17 bra 	$L__BB0_46;
	setp.lt.u32 	%p18, %r57, 3;
	@%p18 bra 	$L__BB0_41;
	add.s32 	%r108, %r198, %r62;
	mad.lo.s32 	%r109, %r108, %r9, %r7;
	mad.lo.s32 	%r110, %r109, %r10, %r81;
	mul.wide.s32 	%rd26, %r110, 4;
	add.s64 	%rd27, %rd3, %rd26;
	mov.b32 	%r111, 0;
	st.global.u32 	[%rd27], %r111;
	add.s32 	%r112, %r109, %r9;
	mad.lo.s32 	%r113, %r112, %r10, %r81;
	mul.wide.s32 	%rd28, %r113, 4;
	add.s64 	%rd29, %rd3, %rd28;
	st.global.u32 	[%rd29], %r111;
	add.s32 	%r114, %r112, %r9;
	mad.lo.s32 	%r115, %r114, %r10, %r81;
	mul.wide.s32 	%rd30, %r115, 4;
	add.s64 	%rd31, %rd3, %rd30;
	st.global.u32 	[%rd31], %r111;
	add.s32 	%r116, %r114, %r9;
	mad.lo.s32 	%r117, %r116, %r10, %r81;
	mul.wide.s32 	%rd32, %r117, 4;
	add.s64 	%rd33, %rd3, %rd32;
	st.global.u32 	[%rd33], %r111;
	add.s32 	%r198, %r198, 4;
$L__BB0_41:
	setp.eq.s32 	%p19, %r58, 0;
	@%p19 bra 	$L__BB0_46;
	setp.eq.s32 	%p20, %r58, 1;
	@%p20 bra 	$L__BB0_44;
	add.s32 	%r118, %r198, %r62;
	mad.lo.s32 	%r119, %r118, %r9, %r7;
	mad.lo.s32 	%r120, %r119, %r10, %r81;
	mul.wide.s32 	%rd34, %r120, 4;
	add.s64 	%rd35, %rd3, %rd34;
	mov.b32 	%r121, 0;
	st.global.u32 	[%rd35], %r121;
	add.s32 	%r122, %r119, %r9;
	mad.lo.s32 	%r123, %r122, %r10, %r81;
	mul.wide.s32 	%rd36, %r123, 4;
	add.s64 	%rd37, %rd3, %rd36;
	st.global.u32 	[%rd37], %r121;
	add.s32 	%r198, %r198, 2;
$L__BB0_44:
	setp.eq.s32 	%p21, %r60, 0;
	@%p21 bra 	$L__BB0_46;
	add.s32 	%r124, %r198, %r62;
	mad.lo.s32 	%r125, %r124, %r9, %r7;
	mad.lo.s32 	%r126, %r125, %r10, %r81;
	mul.wide.s32 	%rd38, %r126, 4;
	add.s64 	%rd39, %rd3, %rd38;
	mov.b32 	%r127, 0;
	st.global.u32 	[%rd39], %r127;
$L__BB0_46:
	ld.param.u32 	%r171, [_Z14forward_kernelPfPKfS1_iiiiii_param_3];
	add.s32 	%r195, %r195, 1;
	setp.ne.s32 	%p22, %r195, %r171;
	@%p22 bra 	$L__BB0_35;
$L__BB0_47:
	ret;

}


// ===== COMPILED SASS (sm_100) =====

	.target	sm_100

	.elftype	@"ET_EXEC"


//--------------------- .note.nv.tkinfo           --------------------------
	.section	.note.nv.tkinfo,"",@"SHT_NOTE"
	.sectionflags	@"SHF_NOTE_NV_TKINFO"
	.tkinfo
        /*0018*/ 	.word	0x00000002
        /*0030*/ 	.string	""
        /*0030*/ 	.string	"ptxas"
        /*0030*/ 	.string	"Cuda compilation tools, release 13.0, V13.0.88"
        /*0030*/ 	.string	"Build cuda_13.0.r13.0/compiler.36424714_0"
        /*0030*/ 	.string	"-arch sm_100 -m 64 "



//--------------------- .note.nv.cuinfo           --------------------------
	.section	.note.nv.cuinfo,"",@"SHT_NOTE"
	.sectionflags	@"SHF_NOTE_NV_CUINFO"
        /*0018*/ 	.short	0x0002
        /*001a*/ 	.short	0x0064
        /*001c*/ 	.short	0x0082
	.zero		2


//--------------------- .nv.info                  --------------------------
	.section	.nv.info,"",@"SHT_CUDA_INFO"
	.align	4


	//----- nvinfo : EIATTR_REGCOUNT
	.align		4
        /*0000*/ 	.byte	0x04, 0x2f
        /*0002*/ 	.short	(.L_1 - .L_0)
	.align		4
.L_0:
        /*0004*/ 	.word	index@(_Z14forward_kernelPfPKfS1_iiiiii)
        /*0008*/ 	.word	0x0000001c


	//----- nvinfo : EIATTR_FRAME_SIZE
	.align		4
.L_1:
        /*000c*/ 	.byte	0x04, 0x11
        /*000e*/ 	.short	(.L_3 - .L_2)
	.align		4
.L_2:
        /*0010*/ 	.word	index@(_Z14forward_kernelPfPKfS1_iiiiii)
        /*0014*/ 	.word	0x00000000


	//----- nvinfo : EIATTR_MIN_STACK_SIZE
	.align		4
.L_3:
        /*0018*/ 	.byte	0x04, 0x12
        /*001a*/ 	.short	(.L_5 - .L_4)
	.align		4
.L_4:
        /*001c*/ 	.word	index@(_Z14forward_kernelPfPKfS1_iiiiii)
        /*0020*/ 	.word	0x00000000
.L_5:


//--------------------- .nv.compat                --------------------------
	.section	.nv.compat,"",@"SHT_CUDA_COMPAT_INFO"
	.align	4
        /*0000*/ 	.byte	0x02, 0x09, 0x00, 0x00, 0x02, 0x02, 0x01, 0x00, 0x02, 0x05, 0x05, 0x00, 0x03, 0x07, 0x01, 0x01
        /*0010*/ 	.byte	0x02, 0x03, 0x00, 0x00, 0x02, 0x06, 0x01, 0x00, 0x04, 0x0b, 0x08, 0x00, 0x09, 0x00, 0x00, 0x00
        /*0020*/ 	.byte	0x00, 0x00, 0x00, 0x00


//--------------------- .nv.info._Z14forward_kernelPfPKfS1_iiiiii --------------------------
	.section	.nv.info._Z14forward_kernelPfPKfS1_iiiiii,"",@"SHT_CUDA_INFO"
	.sectionflags	@""
	.align	4


	//----- nvinfo : EIATTR_CUDA_API_VERSION
	.align		4
        /*0000*/ 	.byte	0x04, 0x37
        /*0002*/ 	.short	(.L_7 - .L_6)
.L_6:
        /*0004*/ 	.word	0x00000082


	//----- nvinfo : EIATTR_KPARAM_INFO
	.align		4
.L_7:
        /*0008*/ 	.byte	0x04, 0x17
        /*000a*/ 	.short	(.L_9 - .L_8)
.L_8:
        /*000c*/ 	.word	0x00000000
        /*0010*/ 	.short	0x0008
        /*0012*/ 	.short	0x002c
        /*0014*/ 	.byte	0x00, 0xf0, 0x11, 0x00


	//----- nvinfo : EIATTR_KPARAM_INFO
	.align		4
.L_9:
        /*0018*/ 	.byte	0x04, 0x17
        /*001a*/ 	.short	(.L_11 - .L_10)
.L_10:
        /*001c*/ 	.word	0x00000000
        /*0020*/ 	.short	0x0007
        /*0022*/ 	.short	0x0028
        /*0024*/ 	.byte	0x00, 0xf0, 0x11, 0x00


	//----- nvinfo : EIATTR_KPARAM_INFO
	.align		4
.L_11:
        /*0028*/ 	.byte	0x04, 0x17
        /*002a*/ 	.short	(.L_13 - .L_12)
.L_12:
        /*002c*/ 	.word	0x00000000
        /*0030*/ 	.short	0x0006
        /*0032*/ 	.short	0x0024
        /*0034*/ 	.byte	0x00, 0xf0, 0x11, 0x00


	//----- nvinfo : EIATTR_KPARAM_INFO
	.align		4
.L_13:
        /*0038*/ 	.byte	0x04, 0x17
        /*003a*/ 	.short	(.L_15 - .L_14)
.L_14:
        /*003c*/ 	.word	0x00000000
        /*0040*/ 	.short	0x0005
        /*0042*/ 	.short	0x0020
        /*0044*/ 	.byte	0x00, 0xf0, 0x11, 0x00


	//----- nvinfo : EIATTR_KPARAM_INFO
	.align		4
.L_15:
        /*0048*/ 	.byte	0x04, 0x17
        /*004a*/ 	.short	(.L_17 - .L_16)
.L_16:
        /*004c*/ 	.word	0x00000000
        /*0050*/ 	.short	0x0004
        /*0052*/ 	.short	0x001c
        /*0054*/ 	.byte	0x00, 0xf0, 0x11, 0x00


	//----- nvinfo : EIATTR_KPARAM_INFO
	.align		4
.L_17:
        /*0058*/ 	.byte	0x04, 0x17
        /*005a*/ 	.short	(.L_19 - .L_18)
.L_18:
        /*005c*/ 	.word	0x00000000
        /*0060*/ 	.short	0x0003
        /*0062*/ 	.short	0x0018
        /*0064*/ 	.byte	0x00, 0xf0, 0x11, 0x00


	//----- nvinfo : EIATTR_KPARAM_INFO
	.align		4
.L_19:
        /*0068*/ 	.byte	0x04, 0x17
        /*006a*/ 	.short	(.L_21 - .L_20)
.L_20:
        /*006c*/ 	.word	0x00000000
        /*0070*/ 	.short	0x0002
        /*0072*/ 	.short	0x0010
        /*0074*/ 	.byte	0x00, 0xf5, 0x21, 0x00


	//----- nvinfo : EIATTR_KPARAM_INFO
	.align		4
.L_21:
        /*0078*/ 	.byte	0x04, 0x17
        /*007a*/ 	.short	(.L_23 - .L_22)
.L_22:
        /*007c*/ 	.word	0x00000000
        /*0080*/ 	.short	0x0001
        /*0082*/ 	.short	0x0008
        /*0084*/ 	.byte	0x00, 0xf5, 0x21, 0x00


	//----- nvinfo : EIATTR_KPARAM_INFO
	.align		4
.L_23:
        /*0088*/ 	.byte	0x04, 0x17
        /*008a*/ 	.short	(.L_25 - .L_24)
.L_24:
        /*008c*/ 	.word	0x00000000
        /*0090*/ 	.short	0x0000
        /*0092*/ 	.short	0x0000
        /*0094*/ 	.byte	0x00, 0xf5, 0x21, 0x00


	//----- nvinfo : EIATTR_SPARSE_MMA_MASK
	.align		4
.L_25:
        /*0098*/ 	.byte	0x03, 0x50
        /*009a*/ 	.short	0x0000


	//----- nvinfo : EIATTR_MAXREG_COUNT
	.align		4
        /*009c*/ 	.byte	0x03, 0x1b
        /*009e*/ 	.short	0x00ff


	//----- nvinfo : EIATTR_MERCURY_ISA_VERSION
	.align		4
        /*00a0*/ 	.byte	0x03, 0x5f
        /*00a2*/ 	.short	0x0101


	//----- nvinfo : EIATTR_VRC_CTA_INIT_COUNT
	.align		4
        /*00a4*/ 	.byte	0x02, 0x4a
	.zero		1
	.zero		1


	//----- nvinfo : EIATTR_EXIT_INSTR_OFFSETS
	.align		4
        /*00a8*/ 	.byte	0x04, 0x1c
        /*00aa*/ 	.short	(.L_27 - .L_26)


	//   ....[0]....
.L_26:
        /*00ac*/ 	.word	0x000000f0


	//   ....[1]....
        /*00b0*/ 	.word	0x00000190


	//   ....[2]....
        /*00b4*/ 	.word	0x000001c0


	//   ....[3]....
        /*00b8*/ 	.word	0x00000d40


	//   ....[4]....
        /*00bc*/ 	.word	0x00001100


	//   ....[5]....
        /*00c0*/ 	.word	0x00001760


	//----- nvinfo : EIATTR_CBANK_PARAM_SIZE
	.align		4
.L_27:
        /*00c4*/ 	.byte	0x03, 0x19
        /*00c6*/ 	.short	0x0030


	//----- nvinfo : EIATTR_PARAM_CBANK
	.align		4
        /*00c8*/ 	.byte	0x04, 0x0a
        /*00ca*/ 	.short	(.L_29 - .L_28)
	.align		4
.L_28:
        /*00cc*/ 	.word	index@(.nv.constant0._Z14forward_kernelPfPKfS1_iiiiii)
        /*00d0*/ 	.short	0x0380
        /*00d2*/ 	.short	0x0030


	//----- nvinfo : EIATTR_SW_WAR
	.align		4
.L_29:
        /*00d4*/ 	.byte	0x04, 0x36
        /*00d6*/ 	.short	(.L_31 - .L_30)
.L_30:
        /*00d8*/ 	.word	0x00000008
.L_31:


//--------------------- .nv.callgraph             --------------------------
	.section	.nv.callgraph,"",@"SHT_CUDA_CALLGRAPH"
	.align	4
	.sectionentsize	8
	.align		4
        /*0000*/ 	.word	0x00000000
	.align		4
        /*0004*/ 	.word	0xffffffff
	.align		4
        /*0008*/ 	.word	0x00000000
	.align		4
        /*000c*/ 	.word	0xfffffffe
	.align		4
        /*0010*/ 	.word	0x00000000
	.align		4
        /*0014*/ 	.word	0xfffffffd
	.align		4
        /*0018*/ 	.word	0x00000000
	.align		4
        /*001c*/ 	.word	0xfffffffc


//--------------------- .text._Z14forward_kernelPfPKfS1_iiiiii --------------------------
	.section	.text._Z14forward_kernelPfPKfS1_iiiiii,"ax",@progbits
	.align	128
        .global         _Z14forward_kernelPfPKfS1_iiiiii
        .type           _Z14forward_kernelPfPKfS1_iiiiii,@function
        .size           _Z14forward_kernelPfPKfS1_iiiiii,(.L_x_22 - _Z14forward_kernelPfPKfS1_iiiiii)
        .other          _Z14forward_kernelPfPKfS1_iiiiii,@"STO_CUDA_ENTRY STV_DEFAULT"
_Z14forward_kernelPfPKfS1_iiiiii:
.text._Z14forward_kernelPfPKfS1_iiiiii:
[----:B------:R-:W-:Y:S01]  /*0000*/  LDC R1, c[0x0][0x37c] ;  /* 0x0000df00ff017b82 */ /* 0x000fe20000000800 */
[----:B------:R-:W0:Y:S01]  /*0010*/  S2R R5, SR_TID.X ;  /* 0x0000000000057919 */ /* 0x000e220000002100 */
[----:B------:R-:W1:Y:S01]  /*0020*/  LDCU.64 UR6, c[0x0][0x3a8] ;  /* 0x00007500ff0677ac */ /* 0x000e620008000a00 */
[----:B------:R-:W2:Y:S01]  /*0030*/  S2R R6, SR_CTAID.X ;  /* 0x0000000000067919 */ /* 0x000ea20000002500 */
[----:B------:R-:W3:Y:S01]  /*0040*/  S2R R4, SR_TID.Y ;  /* 0x0000000000047919 */ /* 0x000ee20000002200 */
[----:B------:R-:W4:Y:S01]  /*0050*/  S2R R7, SR_CTAID.Y ;  /* 0x0000000000077919 */ /* 0x000f220000002600 */
[----:B-1----:R-:W-:Y:S02]  /*0060*/  UIADD3 UR4, UPT, UPT, UR7, -0x1, URZ ;  /* 0xffffffff07047890 */ /* 0x002fe4000fffe0ff */
[----:B------:R-:W-:Y:S02]  /*0070*/  UIADD3 UR5, UPT, UPT, -UR7, UR6, URZ ;  /* 0x0000000607057290 */ /* 0x000fe4000fffe1ff */
[----:B------:R-:W-:-:S04]  /*0080*/  ULEA.HI UR4, UR4, UR4, URZ, 0x1 ;  /* 0x0000000404047291 */ /* 0x000fc8000f8f08ff */
[----:B------:R-:W-:-:S06]  /*0090*/  USHF.R.S32.HI UR4, URZ, 0x1, UR4 ;  /* 0x00000001ff047899 */ /* 0x000fcc0008011404 */
[----:B0-----:R-:W-:-:S04]  /*00a0*/  IADD3 R3, PT, PT, R5, -UR4, RZ ;  /* 0x8000000405037c10 */ /* 0x001fc8000fffe0ff */
[----:B--2---:R-:W-:Y:S02]  /*00b0*/  LEA R0, R6, R3, 0x4 ;  /* 0x0000000306007211 */ /* 0x004fe400078e20ff */
[----:B---3--:R-:W-:Y:S02]  /*00c0*/  IADD3 R4, PT, PT, R4, -UR4, RZ ;  /* 0x8000000404047c10 */ /* 0x008fe4000fffe0ff */
[----:B------:R-:W-:-:S04]  /*00d0*/  ISETP.GT.AND P0, PT, R0, UR5, PT ;  /* 0x0000000500007c0c */ /* 0x000fc8000bf04270 */
[----:B------:R-:W-:-:S13]  /*00e0*/  ISETP.LT.OR P0, PT, R0, RZ, P0 ;  /* 0x000000ff0000720c */ /* 0x000fda0000701670 */
[----:B----4-:R-:W-:Y:S05]  /*00f0*/  @P0 EXIT ;  /* 0x000000000000094d */ /* 0x010fea0003800000 */
[----:B------:R-:W0:Y:S01]  /*0100*/  LDCU UR5, c[0x0][0x3a4] ;  /* 0x00007480ff0577ac */ /* 0x000e220008000800 */
[----:B------:R-:W1:Y:S01]  /*0110*/  LDC R8, c[0x0][0x398] ;  /* 0x0000e600ff087b82 */ /* 0x000e620000000800 */
[----:B------:R-:W-:Y:S01]  /*0120*/  LEA R2, R7, R4, 0x4 ;  /* 0x0000000407027211 */ /* 0x000fe200078e20ff */
[----:B0-----:R-:W-:-:S06]  /*0130*/  UIADD3 UR5, UPT, UPT, -UR7, UR5, URZ ;  /* 0x0000000507057290 */ /* 0x001fcc000fffe1ff */
[----:B------:R-:W-:-:S04]  /*0140*/  ISETP.GT.AND P0, PT, R2, UR5, PT ;  /* 0x0000000502007c0c */ /* 0x000fc8000bf04270 */
[----:B------:R-:W-:-:S04]  /*0150*/  ISETP.LT.OR P0, PT, R2, RZ, P0 ;  /* 0x000000ff0200720c */ /* 0x000fc80000701670 */
[----:B------:R-:W-:-:S04]  /*0160*/  ISETP.GT.U32.OR P0, PT, R3, 0xf, P0 ;  /* 0x0000000f0300780c */ /* 0x000fc80000704470 */
[----:B------:R-:W-:-:S04]  /*0170*/  ISETP.GT.U32.OR P0, PT, R4, 0xf, P0 ;  /* 0x0000000f0400780c */ /* 0x000fc80000704470 */
[----:B-1----:R-:W-:-:S13]  /*0180*/  ISETP.LT.OR P0, PT, R8, 0x1, P0 ;  /* 0x000000010800780c */ /* 0x002fda0000701670 */
[----:B------:R-:W-:Y:S05]  /*0190*/  @P0 EXIT ;  /* 0x000000000000094d */ /* 0x000fea0003800000 */
[----:B------:R-:W0:Y:S02]  /*01a0*/  LDC R3, c[0x0][0x39c] ;  /* 0x0000e700ff037b82 */ /* 0x000e240000000800 */
[----:B0-----:R-:W-:-:S13]  /*01b0*/  ISETP.GE.AND P0, PT, R3, 0x1, PT ;  /* 0x000000010300780c */ /* 0x001fda0003f06270 */
[----:B------:R-:W-:Y:S05]  /*01c0*/  @!P0 EXIT ;  /* 0x000000000000894d */ /* 0x000fea0003800000 */
[----:B------:R-:W0:Y:S01]  /*01d0*/  LDCU UR6, c[0x0][0x3a0] ;  /* 0x00007400ff0677ac */ /* 0x000e220008000800 */
[----:B------:R-:W1:Y:S01]  /*01e0*/  LDCU.64 UR20, c[0x0][0x358] ;  /* 0x00006b00ff1477ac */ /* 0x000e620008000a00 */
[----:B------:R-:W-:Y:S02]  /*01f0*/  UIADD3 UR24, UPT, UPT, UR5, 0x1, URZ ;  /* 0x0000000105187890 */ /* 0x000fe4000fffe0ff */
[----:B0-----:R-:W-:-:S09]  /*0200*/  UISETP.GE.AND UP0, UPT, UR6, 0x1, UPT ;  /* 0x000000010600788c */ /* 0x001fd2000bf06270 */
[----:B-1----:R-:W-:Y:S05]  /*0210*/  BRA.U !UP0, `(.L_x_0) ;  /* 0x0000000d08c07547 */ /* 0x002fea000b800000 */
[----:B------:R-:W-:-:S09]  /*0220*/  UISETP.GE.AND UP0, UPT, UR7, 0x1, UPT ;  /* 0x000000010700788c */ /* 0x000fd2000bf06270 */
[----:B------:R-:W-:Y:S05]  /*0230*/  BRA.U !UP0, `(.L_x_1) ;  /* 0x0000000908c87547 */ /* 0x000fea000b800000 */
[----:B------:R-:W0:Y:S01]  /*0240*/  LDCU.64 UR8, c[0x0][0x388] ;  /* 0x00007100ff0877ac */ /* 0x000e220008000a00 */
[----:B------:R-:W-:Y:S01]  /*0250*/  LEA R3, R6, R5, 0x4 ;  /* 0x0000000506037211 */ /* 0x000fe200078e20ff */
[----:B------:R-:W1:Y:S03]  /*0260*/  LDCU.64 UR10, c[0x0][0x390] ;  /* 0x00007200ff0a77ac */ /* 0x000e660008000a00 */
[----:B------:R-:W-:Y:S01]  /*0270*/  IADD3 R3, PT, PT, R3, -UR4, RZ ;  /* 0x8000000403037c10 */ /* 0x000fe2000fffe0ff */
[----:B------:R-:W-:Y:S02]  /*0280*/  ULOP3.LUT UR22, UR7, 0x7, URZ, 0xc0, !UPT ;  /* 0x0000000707167892 */ /* 0x000fe4000f8ec0ff */
[----:B------:R-:W-:Y:S02]  /*0290*/  ULOP3.LUT UR12, UR7, 0x7ffffff8, URZ, 0xc0, !UPT ;  /* 0x7ffffff8070c7892 */ /* 0x000fe4000f8ec0ff */
[----:B------:R-:W-:-:S02]  /*02a0*/  UIADD3 UR5, UPT, UPT, UR22, -0x1, URZ ;  /* 0xffffffff16057890 */ /* 0x000fc4000fffe0ff */
[----:B------:R-:W-:Y:S02]  /*02b0*/  ULOP3.LUT UR23, UR7, 0x3, URZ, 0xc0, !UPT ;  /* 0x0000000307177892 */ /* 0x000fe4000f8ec0ff */
[----:B------:R-:W-:Y:S02]  /*02c0*/  UIADD3 UR17, UPT, UPT, -UR12, URZ, URZ ;  /* 0x000000ff0c117290 */ /* 0x000fe4000fffe1ff */
[----:B0-----:R-:W-:Y:S01]  /*02d0*/  UIADD3 UR15, UP0, UPT, UR8, 0x10, URZ ;  /* 0x00000010080f7890 */ /* 0x001fe2000ff1e0ff */
[----:B------:R-:W-:Y:S01]  /*02e0*/  UMOV UR4, URZ ;  /* 0x000000ff00047c82 */ /* 0x000fe20008000000 */
[----:B-1----:R-:W-:Y:S02]  /*02f0*/  UIADD3 UR13, UP1, UPT, UR10, 0x10, URZ ;  /* 0x000000100a0d7890 */ /* 0x002fe4000ff3e0ff */
[----:B------:R-:W-:Y:S02]  /*0300*/  UIADD3.X UR16, UPT, UPT, URZ, UR9, URZ, UP0, !UPT ;  /* 0x00000009ff107290 */ /* 0x000fe400087fe4ff */
[----:B------:R-:W-:-:S02]  /*0310*/  UIADD3.X UR14, UPT, UPT, URZ, UR11, URZ, UP1, !UPT ;  /* 0x0000000bff0e7290 */ /* 0x000fc40008ffe4ff */
[----:B------:R-:W-:-:S11]  /*0320*/  UISETP.GE.U32.AND UP0, UPT, UR5, 0x3, UPT ;  /* 0x000000030500788c */ /* 0x000fd6000bf06070 */
.L_x_9:
[----:B0123--:R-:W-:-:S05]  /*0330*/  UMOV UR5, URZ ;  /* 0x000000ff00057c82 */ /* 0x00ffca0008000000 */
.L_x_8:
[----:B0-----:R-:W0:Y:S01]  /*0340*/  LDCU UR9, c[0x0][0x39c] ;  /* 0x00007380ff0977ac */ /* 0x001e220008000800 */
[----:B-123--:R-:W1:Y:S01]  /*0350*/  LDC.64 R4, c[0x0][0x380] ;  /* 0x0000e000ff047b82 */ /* 0x00ee620000000a00 */
[----:B------:R-:W2:Y:S01]  /*0360*/  LDCU.64 UR6, c[0x0][0x3a8] ;  /* 0x00007500ff0677ac */ /* 0x000ea20008000a00 */
[----:B------:R-:W-:Y:S01]  /*0370*/  UMOV UR18, UR5 ;  /* 0x0000000500127c82 */ /* 0x000fe20008000000 */
[----:B0-----:R-:W-:Y:S02]  /*0380*/  UIMAD UR8, UR4, UR9, UR5 ;  /* 0x00000009040872a4 */ /* 0x001fe4000f8e0205 */
[----:B------:R-:W-:Y:S02]  /*0390*/  UIADD3 UR5, UPT, UPT, UR5, 0x1, URZ ;  /* 0x0000000105057890 */ /* 0x000fe4000fffe0ff */
[----:B--2---:R-:W-:Y:S02]  /*03a0*/  UIADD3 UR6, UPT, UPT, -UR7, UR6, URZ ;  /* 0x0000000607067290 */ /* 0x004fe4000fffe1ff */
[----:B------:R-:W-:Y:S01]  /*03b0*/  MOV R7, UR8 ;  /* 0x0000000800077c02 */ /* 0x000fe20008000f00 */
[----:B------:R-:W-:-:S02]  /*03c0*/  UISETP.NE.AND UP1, UPT, UR5, UR9, UPT ;  /* 0x000000090500728c */ /* 0x000fc4000bf25270 */
[----:B------:R-:W-:Y:S02]  /*03d0*/  UIADD3 UR6, UPT, UPT, UR6, 0x1, URZ ;  /* 0x0000000106067890 */ /* 0x000fe4000fffe0ff */
[----:B------:R-:W-:-:S04]  /*03e0*/  IMAD R7, R7, UR24, R2 ;  /* 0x0000001807077c24 */ /* 0x000fc8000f8e0202 */
[----:B------:R-:W-:Y:S01]  /*03f0*/  IMAD R7, R7, UR6, R0 ;  /* 0x0000000607077c24 */ /* 0x000fe2000f8e0200 */
[----:B------:R-:W-:-:S03]  /*0400*/  UMOV UR6, URZ ;  /* 0x000000ff00067c82 */ /* 0x000fc60008000000 */
[----:B-1----:R-:W-:-:S04]  /*0410*/  IMAD.WIDE R4, R7, 0x4, R4 ;  /* 0x0000000407047825 */ /* 0x002fc800078e0204 */
[----:B------:R-:W-:Y:S01]  /*0420*/  HFMA2 R7, -RZ, RZ, 0, 0 ;  /* 0x00000000ff077431 */ /* 0x000fe200000001ff */
[----:B------:R0:W-:Y:S06]  /*0430*/  STG.E desc[UR20][R4.64], RZ ;  /* 0x000000ff04007986 */ /* 0x0001ec000c101914 */
.L_x_7:
[----:B-1----:R-:W1:Y:S02]  /*0440*/  LDCU.64 UR8, c[0x0][0x3a0] ;  /* 0x00007400ff0877ac */ /* 0x002e640008000a00 */
[----:B-1----:R-:W-:Y:S01]  /*0450*/  UIMAD UR7, UR4, UR8, UR6 ;  /* 0x00000008040772a4 */ /* 0x002fe2000f8e0206 */
[----:B--2---:R-:W-:Y:S01]  /*0460*/  MOV R9, UR9 ;  /* 0x0000000900097c02 */ /* 0x004fe20008000f00 */
[----:B------:R-:W-:Y:S02]  /*0470*/  UIMAD UR25, UR18, UR8, UR6 ;  /* 0x00000008121972a4 */ /* 0x000fe4000f8e0206 */
[----:B------:R-:W-:Y:S02]  /*0480*/  UIADD3 UR6, UPT, UPT, UR6, 0x1, URZ ;  /* 0x0000000106067890 */ /* 0x000fe4000fffe0ff */
[----:B------:R-:W-:Y:S01]  /*0490*/  IMAD R6, R9, UR7, R2 ;  /* 0x0000000709067c24 */ /* 0x000fe2000f8e0202 */
[----:B------:R-:W-:Y:S01]  /*04a0*/  UMOV UR7, URZ ;  /* 0x000000ff00077c82 */ /* 0x000fe20008000000 */
[----:B---3--:R-:W-:-:S11]  /*04b0*/  UISETP.NE.AND UP2, UPT, UR6, UR8, UPT ;  /* 0x000000080600728c */ /* 0x008fd6000bf45270 */
.L_x_6:
[----:B-1----:R-:W1:Y:S01]  /*04c0*/  LDCU.64 UR26, c[0x0][0x3a8] ;  /* 0x00007500ff1a77ac */ /* 0x002e620008000a00 */
[----:B--2---:R-:W-:Y:S01]  /*04d0*/  IADD3 R9, PT, PT, R6, UR7, RZ ;  /* 0x0000000706097c10 */ /* 0x004fe2000fffe0ff */
[----:B-1----:R-:W-:-:S04]  /*04e0*/  UISETP.GE.U32.AND UP4, UPT, UR27, 0x8, UPT ;  /* 0x000000081b00788c */ /* 0x002fc8000bf86070 */
[----:B------:R-:W-:Y:S01]  /*04f0*/  IMAD R8, R9, UR26, R0 ;  /* 0x0000001a09087c24 */ /* 0x000fe2000f8e0200 */
[----:B------:R-:W-:Y:S02]  /*0500*/  UIMAD UR8, UR25, UR27, UR7 ;  /* 0x0000001b190872a4 */ /* 0x000fe4000f8e0207 */
[----:B------:R-:W-:Y:S02]  /*0510*/  UIADD3 UR7, UPT, UPT, UR7, 0x1, URZ ;  /* 0x0000000107077890 */ /* 0x000fe4000fffe0ff */
[----:B------:R-:W-:Y:S02]  /*0520*/  UIMAD UR19, UR8, UR27, URZ ;  /* 0x0000001b081372a4 */ /* 0x000fe4000f8e02ff */
[----:B------:R-:W-:Y:S01]  /*0530*/  UISETP.NE.AND UP3, UPT, UR7, UR27, UPT ;  /* 0x0000001b0700728c */ /* 0x000fe2000bf65270 */
[----:B------:R-:W-:Y:S01]  /*0540*/  UMOV UR8, URZ ;  /* 0x000000ff00087c82 */ /* 0x000fe20008000000 */
[----:B---3--:R-:W-:Y:S09]  /*0550*/  BRA.U !UP4, `(.L_x_2) ;  /* 0x000000010cbc7547 */ /* 0x008ff2000b800000 */
[----:B------:R-:W-:Y:S01]  /*0560*/  IMAD R9, R9, UR26, R3 ;  /* 0x0000001a09097c24 */ /* 0x000fe2000f8e0203 */
[----:B------:R-:W-:Y:S01]  /*0570*/  MOV R14, UR19 ;  /* 0x00000013000e7c02 */ /* 0x000fe20008000f00 */
[----:B------:R-:W-:-:S06]  /*0580*/  UMOV UR8, UR17 ;  /* 0x0000001100087c82 */ /* 0x000fcc0008000000 */
.L_x_3:
[----:B------:R-:W-:Y:S01]  /*0590*/  MOV R10, UR15 ;  /* 0x0000000f000a7c02 */ /* 0x000fe20008000f00 */
[----:B------:R-:W-:Y:S01]  /*05a0*/  IMAD.U32 R13, RZ, RZ, UR14 ;  /* 0x0000000eff0d7e24 */ /* 0x000fe2000f8e00ff */
[----:B------:R-:W-:Y:S02]  /*05b0*/  MOV R11, UR16 ;  /* 0x00000010000b7c02 */ /* 0x000fe40008000f00 */
[----:B------:R-:W-:Y:S01]  /*05c0*/  MOV R12, UR13 ;  /* 0x0000000d000c7c02 */ /* 0x000fe20008000f00 */
[----:B------:R-:W-:-:S04]  /*05d0*/  IMAD.WIDE R10, R9, 0x4, R10 ;  /* 0x00000004090a7825 */ /* 0x000fc800078e020a */
[----:B------:R-:W-:Y:S01]  /*05e0*/  IMAD.WIDE R12, R14, 0x4, R12 ;  /* 0x000000040e0c7825 */ /* 0x000fe200078e020c */
[----:B------:R-:W2:Y:S04]  /*05f0*/  LDG.E R16, desc[UR20][R10.64+-0x10] ;  /* 0xfffff0140a107981 */ /* 0x000ea8000c1e1900 */
[----:B---3--:R-:W2:Y:S02]  /*0600*/  LDG.E R15, desc[UR20][R12.64+-0x10] ;  /* 0xfffff0140c0f7981 */ /* 0x008ea4000c1e1900 */
[----:B--2---:R-:W-:-:S05]  /*0610*/  FFMA R15, R16, R15, R7 ;  /* 0x0000000f100f7223 */ /* 0x004fca0000000007 */
[----:B------:R1:W-:Y:S04]  /*0620*/  STG.E desc[UR20][R4.64], R15 ;  /* 0x0000000f04007986 */ /* 0x0003e8000c101914 */
[----:B------:R-:W2:Y:S04]  /*0630*/  LDG.E R16, desc[UR20][R10.64+-0xc] ;  /* 0xfffff4140a107981 */ /* 0x000ea8000c1e1900 */
[----:B------:R-:W2:Y:S02]  /*0640*/  LDG.E R7, desc[UR20][R12.64+-0xc] ;  /* 0xfffff4140c077981 */ /* 0x000ea4000c1e1900 */
[----:B--2---:R-:W-:-:S05]  /*0650*/  FFMA R7, R16, R7, R15 ;  /* 0x0000000710077223 */ /* 0x004fca000000000f */
[----:B------:R2:W-:Y:S04]  /*0660*/  STG.E desc[UR20][R4.64], R7 ;  /* 0x0000000704007986 */ /* 0x0005e8000c101914 */
[----:B------:R-:W3:Y:S04]  /*0670*/  LDG.E R16, desc[UR20][R10.64+-0x8] ;  /* 0xfffff8140a107981 */ /* 0x000ee8000c1e1900 */
[----:B------:R-:W3:Y:S02]  /*0680*/  LDG.E R17, desc[UR20][R12.64+-0x8] ;  /* 0xfffff8140c117981 */ /* 0x000ee4000c1e1900 */
[----:B---3--:R-:W-:-:S05]  /*0690*/  FFMA R17, R16, R17, R7 ;  /* 0x0000001110117223 */ /* 0x008fca0000000007 */
[----:B------:R3:W-:Y:S04]  /*06a0*/  STG.E desc[UR20][R4.64], R17 ;  /* 0x0000001104007986 */ /* 0x0007e8000c101914 */
[----:B------:R-:W1:Y:S04]  /*06b0*/  LDG.E R16, desc[UR20][R10.64+-0x4] ;  /* 0xfffffc140a107981 */ /* 0x000e68000c1e1900 */
[----:B------:R-:W1:Y:S02]  /*06c0*/  LDG.E R18, desc[UR20][R12.64+-0x4] ;  /* 0xfffffc140c127981 */ /* 0x000e64000c1e1900 */
[----:B-1----:R-:W-:-:S05]  /*06d0*/  FFMA R15, R16, R18, R17 ;  /* 0x00000012100f7223 */ /* 0x002fca0000000011 */
        /* <DEDUP_REMOVED lines=14> */
[----:B------:R-:W2:Y:S01]  /*07c0*/  LDG.E R18, desc[UR20][R12.64+0xc] ;  /* 0x00000c140c127981 */ /* 0x000ea2000c1e1900 */
[----:B------:R-:W-:Y:S01]  /*07d0*/  UIADD3 UR8, UPT, UPT, UR8, 0x8, URZ ;  /* 0x0000000808087890 */ /* 0x000fe2000fffe0ff */
[----:B------:R-:W-:-:S02]  /*07e0*/  IADD3 R9, PT, PT, R9, 0x8, RZ ;  /* 0x0000000809097810 */ /* 0x000fc40007ffe0ff */
[----:B------:R-:W-:Y:S01]  /*07f0*/  IADD3 R14, PT, PT, R14, 0x8, RZ ;  /* 0x000000080e0e7810 */ /* 0x000fe20007ffe0ff */
[----:B------:R-:W-:Y:S01]  /*0800*/  UISETP.NE.AND UP4, UPT, UR8, URZ, UPT ;  /* 0x000000ff0800728c */ /* 0x000fe2000bf85270 */
[----:B--2---:R-:W-:-:S05]  /*0810*/  FFMA R7, R16, R18, R15 ;  /* 0x0000001210077223 */ /* 0x004fca000000000f */
[----:B------:R3:W-:Y:S03]  /*0820*/  STG.E desc[UR20][R4.64], R7 ;  /* 0x0000000704007986 */ /* 0x0007e6000c101914 */
[----:B------:R-:W-:Y:S05]  /*0830*/  BRA.U UP4, `(.L_x_3) ;  /* 0xfffffffd04547547 */ /* 0x000fea000b83ffff */
[----:B------:R-:W-:-:S05]  /*0840*/  UMOV UR8, UR12 ;  /* 0x0000000c00087c82 */ /* 0x000fca0008000000 */
.L_x_2:
[----:B------:R-:W-:-:S09]  /*0850*/  UISETP.NE.AND UP4, UPT, UR22, URZ, UPT ;  /* 0x000000ff1600728c */ /* 0x000fd2000bf85270 */
[----:B------:R-:W-:Y:S05]  /*0860*/  BRA.U !UP4, `(.L_x_4) ;  /* 0x000000050c187547 */ /* 0x000fea000b800000 */
[----:B------:R-:W-:Y:S01]  /*0870*/  UISETP.NE.AND UP4, UPT, UR23, URZ, UPT ;  /* 0x000000ff1700728c */ /* 0x000fe2000bf85270 */
[----:B------:R-:W-:Y:S10]  /*0880*/  BRA.U !UP0, `(.L_x_5) ;  /* 0x0000000108787547 */ /* 0x000ff4000b800000 */
[----:B------:R-:W1:Y:S01]  /*0890*/  LDCU.64 UR10, c[0x0][0x390] ;  /* 0x00007200ff0a77ac */ /* 0x000e620008000a00 */
[----:B------:R-:W2:Y:S01]  /*08a0*/  LDC.64 R10, c[0x0][0x388] ;  /* 0x0000e200ff0a7b82 */ /* 0x000ea20000000a00 */
[----:B------:R-:W-:Y:S01]  /*08b0*/  IADD3 R9, PT, PT, R8, UR8, RZ ;  /* 0x0000000808097c10 */ /* 0x000fe2000fffe0ff */
[----:B------:R-:W-:-:S04]  /*08c0*/  UIADD3 UR9, UPT, UPT, UR19, UR8, URZ ;  /* 0x0000000813097290 */ /* 0x000fc8000fffe0ff */
[----:B-1----:R-:W-:-:S06]  /*08d0*/  UIMAD.WIDE UR10, UR9, 0x4, UR10 ;  /* 0x00000004090a78a5 */ /* 0x002fcc000f8e020a */
[----:B------:R-:W-:Y:S01]  /*08e0*/  MOV R12, UR10 ;  /* 0x0000000a000c7c02 */ /* 0x000fe20008000f00 */
[----:B--2---:R-:W-:Y:S01]  /*08f0*/  IMAD.WIDE R10, R9, 0x4, R10 ;  /* 0x00000004090a7825 */ /* 0x004fe200078e020a */
[----:B------:R-:W-:-:S04]  /*0900*/  MOV R13, UR11 ;  /* 0x0000000b000d7c02 */ /* 0x000fc80008000f00 */
[----:B------:R-:W2:Y:S04]  /*0910*/  LDG.E R14, desc[UR20][R10.64] ;  /* 0x000000140a0e7981 */ /* 0x000ea8000c1e1900 */
[----:B------:R-:W2:Y:S01]  /*0920*/  LDG.E R12, desc[UR20][R12.64] ;  /* 0x000000140c0c7981 */ /* 0x000ea2000c1e1900 */
[----:B---3--:R-:W-:Y:S01]  /*0930*/  MOV R15, UR11 ;  /* 0x0000000b000f7c02 */ /* 0x008fe20008000f00 */
[----:B--2---:R-:W-:Y:S01]  /*0940*/  FFMA R7, R14, R12, R7 ;  /* 0x0000000c0e077223 */ /* 0x004fe20000000007 */
[----:B------:R-:W-:-:S04]  /*0950*/  MOV R14, UR10 ;  /* 0x0000000a000e7c02 */ /* 0x000fc80008000f00 */
[----:B------:R1:W-:Y:S04]  /*0960*/  STG.E desc[UR20][R4.64], R7 ;  /* 0x0000000704007986 */ /* 0x0003e8000c101914 */
[----:B------:R-:W2:Y:S04]  /*0970*/  LDG.E R14, desc[UR20][R14.64+0x4] ;  /* 0x000004140e0e7981 */ /* 0x000ea8000c1e1900 */
[----:B------:R-:W2:Y:S01]  /*0980*/  LDG.E R16, desc[UR20][R10.64+0x4] ;  /* 0x000004140a107981 */ /* 0x000ea2000c1e1900 */
[----:B------:R-:W-:Y:S01]  /*0990*/  MOV R17, UR11 ;  /* 0x0000000b00117c02 */ /* 0x000fe20008000f00 */
[----:B--2---:R-:W-:Y:S01]  /*09a0*/  FFMA R9, R16, R14, R7 ;  /* 0x0000000e10097223 */ /* 0x004fe20000000007 */
[----:B------:R-:W-:-:S04]  /*09b0*/  MOV R16, UR10 ;  /* 0x0000000a00107c02 */ /* 0x000fc80008000f00 */
[----:B------:R2:W-:Y:S04]  /*09c0*/  STG.E desc[UR20][R4.64], R9 ;  /* 0x0000000904007986 */ /* 0x0005e8000c101914 */
[----:B------:R-:W3:Y:S04]  /*09d0*/  LDG.E R16, desc[UR20][R16.64+0x8] ;  /* 0x0000081410107981 */ /* 0x000ee8000c1e1900 */
[----:B------:R-:W3:Y:S01]  /*09e0*/  LDG.E R18, desc[UR20][R10.64+0x8] ;  /* 0x000008140a127981 */ /* 0x000ee2000c1e1900 */
[----:B------:R-:W-:Y:S01]  /*09f0*/  MOV R12, UR10 ;  /* 0x0000000a000c7c02 */ /* 0x000fe20008000f00 */
[----:B---3--:R-:W-:-:S05]  /*0a00*/  FFMA R19, R18, R16, R9 ;  /* 0x0000001012137223 */ /* 0x008fca0000000009 */
[----:B------:R2:W-:Y:S04]  /*0a10*/  STG.E desc[UR20][R4.64], R19 ;  /* 0x0000001304007986 */ /* 0x0005e8000c101914 */
[----:B------:R-:W1:Y:S04]  /*0a20*/  LDG.E R18, desc[UR20][R10.64+0xc] ;  /* 0x00000c140a127981 */ /* 0x000e68000c1e1900 */
[----:B------:R-:W1:Y:S01]  /*0a30*/  LDG.E R12, desc[UR20][R12.64+0xc] ;  /* 0x00000c140c0c7981 */ /* 0x000e62000c1e1900 */
[----:B------:R-:W-:Y:S01]  /*0a40*/  UIADD3 UR8, UPT, UPT, UR8, 0x4, URZ ;  /* 0x0000000408087890 */ /* 0x000fe2000fffe0ff */
[----:B-1----:R-:W-:-:S05]  /*0a50*/  FFMA R7, R18, R12, R19 ;  /* 0x0000000c12077223 */ /* 0x002fca0000000013 */
[----:B------:R2:W-:Y:S06]  /*0a60*/  STG.E desc[UR20][R4.64], R7 ;  /* 0x0000000704007986 */ /* 0x0005ec000c101914 */
.L_x_5:
[----:B------:R-:W-:Y:S05]  /*0a70*/  BRA.U !UP4, `(.L_x_4) ;  /* 0x000000010c947547 */ /* 0x000fea000b800000 */
[----:B------:R-:W-:Y:S01]  /*0a80*/  UISETP.NE.AND UP4, UPT, UR23, 0x1, UPT ;  /* 0x000000011700788c */ /* 0x000fe2000bf85270 */
[----:B------:R-:W-:-:S05]  /*0a90*/  HFMA2 R11, -RZ, RZ, 0, 2.384185791015625e-07 ;  /* 0x00000004ff0b7431 */ /* 0x000fca00000001ff */
[----:B------:R-:W-:-:S05]  /*0aa0*/  PLOP3.LUT P0, PT, PT, PT, UP4, 0x80, 0x8 ;  /* 0x000000000008781c */ /* 0x000fca0003f0f048 */
[----:B------:R-:W1:Y:S01]  /*0ab0*/  @UP4 LDCU.64 UR10, c[0x0][0x390] ;  /* 0x00007200ff0a47ac */ /* 0x000e620008000a00 */
[----:B------:R-:W4:Y:S01]  /*0ac0*/  @UP4 LDCU.64 UR28, c[0x0][0x388] ;  /* 0x00007100ff1c47ac */ /* 0x000f220008000a00 */
[----:B------:R-:W-:-:S06]  /*0ad0*/  @UP4 UIADD3 UR9, UPT, UPT, UR19, UR8, URZ ;  /* 0x0000000813094290 */ /* 0x000fcc000fffe0ff */
[----:B------:R-:W-:Y:S01]  /*0ae0*/  @P0 VIADD R10, R8, UR8 ;  /* 0x00000008080a0c36 */ /* 0x000fe20008000000 */
[----:B-1----:R-:W-:-:S03]  /*0af0*/  @UP4 UIMAD.WIDE UR10, UR9, 0x4, UR10 ;  /* 0x00000004090a48a5 */ /* 0x002fc6000f8e020a */
[----:B----4-:R-:W-:-:S03]  /*0b00*/  @P0 IMAD.WIDE R10, R10, R11, UR28 ;  /* 0x0000001c0a0a0e25 */ /* 0x010fc6000f8e020b */
[----:B------:R-:W-:Y:S02]  /*0b10*/  MOV R12, UR10 ;  /* 0x0000000a000c7c02 */ /* 0x000fe40008000f00 */
[----:B------:R-:W-:Y:S01]  /*0b20*/  MOV R13, UR11 ;  /* 0x0000000b000d7c02 */ /* 0x000fe20008000f00 */
[----:B------:R-:W2:Y:S04]  /*0b30*/  @P0 LDG.E R14, desc[UR20][R10.64] ;  /* 0x000000140a0e0981 */ /* 0x000ea8000c1e1900 */
[----:B------:R-:W2:Y:S01]  /*0b40*/  @P0 LDG.E R12, desc[UR20][R12.64] ;  /* 0x000000140c0c0981 */ /* 0x000ea2000c1e1900 */
[----:B---3--:R-:W-:Y:S01]  /*0b50*/  MOV R15, UR11 ;  /* 0x0000000b000f7c02 */ /* 0x008fe20008000f00 */
[----:B------:R-:W-:-:S06]  /*0b60*/  ULOP3.LUT UP5, URZ, UR27, 0x1, URZ, 0xc0, !UPT ;  /* 0x000000011bff7892 */ /* 0x000fcc000f8ac0ff */
[----:B------:R-:W-:Y:S01]  /*0b70*/  PLOP3.LUT P1, PT, PT, PT, UP5, 0x80, 0x8 ;  /* 0x000000000008781c */ /* 0x000fe20003f2f058 */
[----:B------:R-:W-:-:S04]  /*0b80*/  @UP4 UIADD3 UR8, UPT, UPT, UR8, 0x2, URZ ;  /* 0x0000000208084890 */ /* 0x000fc8000fffe0ff */
[----:B------:R-:W1:Y:S01]  /*0b90*/  @UP5 LDCU.64 UR26, c[0x0][0x388] ;  /* 0x00007100ff1a57ac */ /* 0x000e620008000a00 */
[----:B--2---:R-:W-:Y:S01]  /*0ba0*/  @P0 FFMA R9, R14, R12, R7 ;  /* 0x0000000c0e090223 */ /* 0x004fe20000000007 */
[----:B------:R-:W-:Y:S01]  /*0bb0*/  MOV R14, UR10 ;  /* 0x0000000a000e7c02 */ /* 0x000fe20008000f00 */
[----:B------:R-:W2:Y:S03]  /*0bc0*/  @UP5 LDCU.64 UR10, c[0x0][0x390] ;  /* 0x00007200ff0a57ac */ /* 0x000ea60008000a00 */
[----:B------:R1:W-:Y:S04]  /*0bd0*/  @P0 STG.E desc[UR20][R4.64], R9 ;  /* 0x0000000904000986 */ /* 0x0003e8000c101914 */
[----:B------:R3:W4:Y:S04]  /*0be0*/  @P0 LDG.E R16, desc[UR20][R10.64+0x4] ;  /* 0x000004140a100981 */ /* 0x000728000c1e1900 */
[----:B------:R-:W4:Y:S01]  /*0bf0*/  @P0 LDG.E R14, desc[UR20][R14.64+0x4] ;  /* 0x000004140e0e0981 */ /* 0x000f22000c1e1900 */
[----:B------:R-:W-:-:S02]  /*0c00*/  @UP5 UIADD3 UR9, UPT, UPT, UR19, UR8, URZ ;  /* 0x0000000813095290 */ /* 0x000fc4000fffe0ff */
[----:B------:R-:W-:Y:S02]  /*0c10*/  @P1 IADD3 R8, PT, PT, R8, UR8, RZ ;  /* 0x0000000808081c10 */ /* 0x000fe4000fffe0ff */
[----:B------:R-:W-:Y:S01]  /*0c20*/  MOV R13, 0x4 ;  /* 0x00000004000d7802 */ /* 0x000fe20000000f00 */
[----:B--2---:R-:W-:-:S06]  /*0c30*/  @UP5 UIMAD.WIDE UR8, UR9, 0x4, UR10 ;  /* 0x00000004090858a5 */ /* 0x004fcc000f8e020a */
[----:B---3--:R-:W-:Y:S02]  /*0c40*/  MOV R10, UR8 ;  /* 0x00000008000a7c02 */ /* 0x008fe40008000f00 */
[----:B------:R-:W-:Y:S01]  /*0c50*/  MOV R11, UR9 ;  /* 0x00000009000b7c02 */ /* 0x000fe20008000f00 */
[----:B----4-:R-:W-:Y:S01]  /*0c60*/  @P0 FFMA R7, R16, R14, R9 ;  /* 0x0000000e10070223 */ /* 0x010fe20000000009 */
[----:B-1----:R-:W-:-:S04]  /*0c70*/  @P1 IMAD.WIDE R8, R8, R13, UR26 ;  /* 0x0000001a08081e25 */ /* 0x002fc8000f8e020d */
[----:B------:R1:W-:Y:S04]  /*0c80*/  @P0 STG.E desc[UR20][R4.64], R7 ;  /* 0x0000000704000986 */ /* 0x0003e8000c101914 */
[----:B------:R-:W1:Y:S04]  /*0c90*/  @P1 LDG.E R8, desc[UR20][R8.64] ;  /* 0x0000001408081981 */ /* 0x000e68000c1e1900 */
[----:B------:R-:W1:Y:S02]  /*0ca0*/  @P1 LDG.E R10, desc[UR20][R10.64] ;  /* 0x000000140a0a1981 */ /* 0x000e64000c1e1900 */
[----:B-1----:R-:W-:-:S05]  /*0cb0*/  @P1 FFMA R7, R8, R10, R7 ;  /* 0x0000000a08071223 */ /* 0x002fca0000000007 */
[----:B------:R1:W-:Y:S02]  /*0cc0*/  @P1 STG.E desc[UR20][R4.64], R7 ;  /* 0x0000000704001986 */ /* 0x0003e4000c101914 */
.L_x_4:
[----:B------:R-:W-:Y:S05]  /*0cd0*/  BRA.U UP3, `(.L_x_6) ;  /* 0xfffffff503f87547 */ /* 0x000fea000b83ffff */
[----:B------:R-:W-:Y:S05]  /*0ce0*/  BRA.U UP2, `(.L_x_7) ;  /* 0xfffffff502d47547 */ /* 0x000fea000b83ffff */
[----:B------:R-:W-:Y:S05]  /*0cf0*/  BRA.U UP1, `(.L_x_8) ;  /* 0xfffffff501907547 */ /* 0x000fea000b83ffff */
[----:B------:R-:W4:Y:S01]  /*0d00*/  LDCU UR5, c[0x0][0x398] ;  /* 0x00007300ff0577ac */ /* 0x000f220008000800 */
[----:B------:R-:W-:-:S04]  /*0d10*/  UIADD3 UR4, UPT, UPT, UR4, 0x1, URZ ;  /* 0x0000000104047890 */ /* 0x000fc8000fffe0ff */
[----:B----4-:R-:W-:-:S06]  /*0d20*/  UISETP.NE.AND UP1, UPT, UR4, UR5, UPT ;  /* 0x000000050400728c */ /* 0x010fcc000bf25270 */
[----:B------:R-:W-:-:S13]  /*0d30*/  PLOP3.LUT P0, PT, PT, PT, UP1, 0x80, 0x8 ;  /* 0x000000000008781c */ /* 0x000fda0003f0f018 */
[----:B------:R-:W-:Y:S05]  /*0d40*/  @!P0 EXIT ;  /* 0x000000000000894d */ /* 0x000fea0003800000 */
[----:B------:R-:W-:Y:S05]  /*0d50*/  BRA `(.L_x_9) ;  /* 0xfffffff400747947 */ /* 0x000fea000383ffff */
.L_x_1:
[C---:B------:R-:W-:Y:S01]  /*0d60*/  LOP3.LUT R16, R3.reuse, 0x3, RZ, 0xc0, !PT ;  /* 0x0000000303107812 */ /* 0x040fe200078ec0ff */
[----:B------:R-:W-:Y:S01]  /*0d70*/  UMOV UR4, URZ ;  /* 0x000000ff00047c82 */ /* 0x000fe20008000000 */
[----:B------:R-:W-:-:S07]  /*0d80*/  LOP3.LUT R3, R3, 0x7ffffffc, RZ, 0xc0, !PT ;  /* 0x7ffffffc03037812 */ /* 0x000fce00078ec0ff */
.L_x_14:
[----:B------:R-:W0:Y:S01]  /*0d90*/  LDC R6, c[0x0][0x39c] ;  /* 0x0000e700ff067b82 */ /* 0x000e220000000800 */
[----:B-1----:R-:W1:Y:S01]  /*0da0*/  LDCU.64 UR6, c[0x0][0x3a8] ;  /* 0x00007500ff0677ac */ /* 0x002e620008000a00 */
[----:B------:R-:W-:Y:S01]  /*0db0*/  HFMA2 R7, -RZ, RZ, 0, 0 ;  /* 0x00000000ff077431 */ /* 0x000fe200000001ff */
[----:B-1----:R-:W-:-:S04]  /*0dc0*/  UIADD3 UR6, UPT, UPT, -UR7, UR6, URZ ;  /* 0x0000000607067290 */ /* 0x002fc8000fffe1ff */
[----:B------:R-:W-:Y:S01]  /*0dd0*/  UIADD3 UR6, UPT, UPT, UR6, 0x1, URZ ;  /* 0x0000000106067890 */ /* 0x000fe2000fffe0ff */
[----:B0-----:R-:W-:-:S13]  /*0de0*/  ISETP.GE.U32.AND P0, PT, R6, 0x4, PT ;  /* 0x000000040600780c */ /* 0x001fda0003f06070 */
[----:B--2---:R-:W-:Y:S05]  /*0df0*/  @!P0 BRA `(.L_x_10) ;  /* 0x00000000005c8947 */ /* 0x004fea0003800000 */
[----:B------:R-:W0:Y:S01]  /*0e00*/  LDC.64 R4, c[0x0][0x380] ;  /* 0x0000e000ff047b82 */ /* 0x000e220000000a00 */
[----:B------:R-:W-:-:S07]  /*0e10*/  MOV R7, RZ ;  /* 0x000000ff00077202 */ /* 0x000fce0000000f00 */
.L_x_11:
[----:B-1----:R-:W-:Y:S01]  /*0e20*/  IMAD R9, R6, UR4, R7 ;  /* 0x0000000406097c24 */ /* 0x002fe2000f8e0207 */
[----:B------:R-:W-:-:S03]  /*0e30*/  IADD3 R7, PT, PT, R7, 0x4, RZ ;  /* 0x0000000407077810 */ /* 0x000fc60007ffe0ff */
[----:B------:R-:W-:Y:S01]  /*0e40*/  IMAD R9, R9, UR24, R2 ;  /* 0x0000001809097c24 */ /* 0x000fe2000f8e0202 */
[----:B------:R-:W-:-:S04]  /*0e50*/  ISETP.NE.AND P0, PT, R7, R3, PT ;  /* 0x000000030700720c */ /* 0x000fc80003f05270 */
[C---:B------:R-:W-:Y:S01]  /*0e60*/  IADD3 R11, PT, PT, R9.reuse, UR24, RZ ;  /* 0x00000018090b7c10 */ /* 0x040fe2000fffe0ff */
[----:B------:R-:W-:-:S04]  /*0e70*/  IMAD R9, R9, UR6, R0 ;  /* 0x0000000609097c24 */ /* 0x000fc8000f8e0200 */
[C---:B------:R-:W-:Y:S02]  /*0e80*/  VIADD R13, R11.reuse, UR24 ;  /* 0x000000180b0d7c36 */ /* 0x040fe40008000000 */
[----:B------:R-:W-:Y:S02]  /*0e90*/  IMAD R11, R11, UR6, R0 ;  /* 0x000000060b0b7c24 */ /* 0x000fe4000f8e0200 */
[----:B0-----:R-:W-:Y:S01]  /*0ea0*/  IMAD.WIDE R8, R9, 0x4, R4 ;  /* 0x0000000409087825 */ /* 0x001fe200078e0204 */
[----:B------:R-:W-:-:S03]  /*0eb0*/  IADD3 R15, PT, PT, R13, UR24, RZ ;  /* 0x000000180d0f7c10 */ /* 0x000fc6000fffe0ff */
[--C-:B------:R-:W-:Y:S01]  /*0ec0*/  IMAD R13, R13, UR6, R0.reuse ;  /* 0x000000060d0d7c24 */ /* 0x100fe2000f8e0200 */
[----:B------:R1:W-:Y:S01]  /*0ed0*/  STG.E desc[UR20][R8.64], RZ ;  /* 0x000000ff08007986 */ /* 0x0003e2000c101914 */
[----:B------:R-:W-:Y:S02]  /*0ee0*/  IMAD R15, R15, UR6, R0 ;  /* 0x000000060f0f7c24 */ /* 0x000fe4000f8e0200 */
[----:B------:R-:W-:-:S04]  /*0ef0*/  IMAD.WIDE R10, R11, 0x4, R4 ;  /* 0x000000040b0a7825 */ /* 0x000fc800078e0204 */
[--C-:B------:R-:W-:Y:S01]  /*0f00*/  IMAD.WIDE R12, R13, 0x4, R4.reuse ;  /* 0x000000040d0c7825 */ /* 0x100fe200078e0204 */
[----:B------:R1:W-:Y:S03]  /*0f10*/  STG.E desc[UR20][R10.64], RZ ;  /* 0x000000ff0a007986 */ /* 0x0003e6000c101914 */
[----:B------:R-:W-:Y:S01]  /*0f20*/  IMAD.WIDE R14, R15, 0x4, R4 ;  /* 0x000000040f0e7825 */ /* 0x000fe200078e0204 */
[----:B------:R1:W-:Y:S04]  /*0f30*/  STG.E desc[UR20][R12.64], RZ ;  /* 0x000000ff0c007986 */ /* 0x0003e8000c101914 */
[----:B------:R1:W-:Y:S01]  /*0f40*/  STG.E desc[UR20][R14.64], RZ ;  /* 0x000000ff0e007986 */ /* 0x0003e2000c101914 */
[----:B------:R-:W-:Y:S05]  /*0f50*/  @P0 BRA `(.L_x_11) ;  /* 0xfffffffc00b00947 */ /* 0x000fea000383ffff */
[----:B------:R-:W-:-:S07]  /*0f60*/  MOV R7, R3 ;  /* 0x0000000300077202 */ /* 0x000fce0000000f00 */
.L_x_10:
[----:B------:R-:W-:-:S13]  /*0f70*/  ISETP.NE.AND P0, PT, R16, RZ, PT ;  /* 0x000000ff1000720c */ /* 0x000fda0003f05270 */
[----:B------:R-:W-:Y:S05]  /*0f80*/  @!P0 BRA `(.L_x_12) ;  /* 0x0000000000508947 */ /* 0x000fea0003800000 */
[----:B------:R-:W-:Y:S02]  /*0f90*/  LOP3.LUT P1, RZ, R6, 0x1, RZ, 0xc0, !PT ;  /* 0x0000000106ff7812 */ /* 0x000fe4000782c0ff */
[----:B------:R-:W-:-:S11]  /*0fa0*/  ISETP.NE.AND P0, PT, R16, 0x1, PT ;  /* 0x000000011000780c */ /* 0x000fd60003f05270 */
[----:B------:R-:W0:Y:S02]  /*0fb0*/  @P1 LDC.64 R4, c[0x0][0x380] ;  /* 0x0000e000ff041b82 */ /* 0x000e240000000a00 */
[----:B------:R-:W-:Y:S05]  /*0fc0*/  @!P0 BRA `(.L_x_13) ;  /* 0x00000000002c8947 */ /* 0x000fea0003800000 */
[----:B-1----:R-:W1:Y:S01]  /*0fd0*/  LDC.64 R10, c[0x0][0x380] ;  /* 0x0000e000ff0a7b82 */ /* 0x002e620000000a00 */
[----:B------:R-:W-:Y:S01]  /*0fe0*/  IMAD R9, R6, UR4, R7 ;  /* 0x0000000406097c24 */ /* 0x000fe2000f8e0207 */
[----:B------:R-:W-:-:S03]  /*0ff0*/  IADD3 R7, PT, PT, R7, 0x2, RZ ;  /* 0x0000000207077810 */ /* 0x000fc60007ffe0ff */
[----:B------:R-:W-:-:S05]  /*1000*/  IMAD R9, R9, UR24, R2 ;  /* 0x0000001809097c24 */ /* 0x000fca000f8e0202 */
[C---:B------:R-:W-:Y:S01]  /*1010*/  IADD3 R13, PT, PT, R9.reuse, UR24, RZ ;  /* 0x00000018090d7c10 */ /* 0x040fe2000fffe0ff */
[----:B------:R-:W-:-:S04]  /*1020*/  IMAD R9, R9, UR6, R0 ;  /* 0x0000000609097c24 */ /* 0x000fc8000f8e0200 */
[----:B------:R-:W-:Y:S02]  /*1030*/  IMAD R13, R13, UR6, R0 ;  /* 0x000000060d0d7c24 */ /* 0x000fe4000f8e0200 */
[----:B-1----:R-:W-:-:S04]  /*1040*/  IMAD.WIDE R8, R9, 0x4, R10 ;  /* 0x0000000409087825 */ /* 0x002fc800078e020a */
[----:B------:R-:W-:Y:S01]  /*1050*/  IMAD.WIDE R10, R13, 0x4, R10 ;  /* 0x000000040d0a7825 */ /* 0x000fe200078e020a */
[----:B------:R2:W-:Y:S04]  /*1060*/  STG.E desc[UR20][R8.64], RZ ;  /* 0x000000ff08007986 */ /* 0x0005e8000c101914 */
[----:B------:R2:W-:Y:S02]  /*1070*/  STG.E desc[UR20][R10.64], RZ ;  /* 0x000000ff0a007986 */ /* 0x0005e4000c101914 */
.L_x_13:
[----:B------:R-:W-:-:S04]  /*1080*/  @P1 IMAD R7, R6, UR4, R7 ;  /* 0x0000000406071c24 */ /* 0x000fc8000f8e0207 */
[----:B------:R-:W-:-:S04]  /*1090*/  @P1 IMAD R7, R7, UR24, R2 ;  /* 0x0000001807071c24 */ /* 0x000fc8000f8e0202 */
[----:B------:R-:W-:-:S04]  /*10a0*/  @P1 IMAD R7, R7, UR6, R0 ;  /* 0x0000000607071c24 */ /* 0x000fc8000f8e0200 */
[----:B0-----:R-:W-:-:S05]  /*10b0*/  @P1 IMAD.WIDE R4, R7, 0x4, R4 ;  /* 0x0000000407041825 */ /* 0x001fca00078e0204 */
[----:B------:R0:W-:Y:S02]  /*10c0*/  @P1 STG.E desc[UR20][R4.64], RZ ;  /* 0x000000ff04001986 */ /* 0x0001e4000c101914 */
.L_x_12:
[----:B0-----:R-:W0:Y:S01]  /*10d0*/  LDC R4, c[0x0][0x398] ;  /* 0x0000e600ff047b82 */ /* 0x001e220000000800 */
[----:B------:R-:W-:-:S06]  /*10e0*/  UIADD3 UR4, UPT, UPT, UR4, 0x1, URZ ;  /* 0x0000000104047890 */ /* 0x000fcc000fffe0ff */
[----:B0-----:R-:W-:-:S13]  /*10f0*/  ISETP.NE.AND P0, PT, R4, UR4, PT ;  /* 0x0000000404007c0c */ /* 0x001fda000bf05270 */
[----:B------:R-:W-:Y:S05]  /*1100*/  @!P0 EXIT ;  /* 0x000000000000894d */ /* 0x000fea0003800000 */
[----:B------:R-:W-:Y:S05]  /*1110*/  BRA `(.L_x_14) ;  /* 0xfffffffc001c7947 */ /* 0x000fea000383ffff */
.L_x_0:
[C---:B------:R-:W-:Y:S01]  /*1120*/  LOP3.LUT R18, R3.reuse, 0x7, RZ, 0xc0, !PT ;  /* 0x0000000703127812 */ /* 0x040fe200078ec0ff */
[----:B------:R-:W-:Y:S01]  /*1130*/  UMOV UR4, URZ ;  /* 0x000000ff00047c82 */ /* 0x000fe20008000000 */
[C---:B------:R-:W-:Y:S02]  /*1140*/  LOP3.LUT R19, R3.reuse, 0x3, RZ, 0xc0, !PT ;  /* 0x0000000303137812 */ /* 0x040fe400078ec0ff */
[----:B------:R-:W-:Y:S02]  /*1150*/  IADD3 R4, PT, PT, R18, -0x1, RZ ;  /* 0xffffffff12047810 */ /* 0x000fe40007ffe0ff */
[----:B------:R-:W-:Y:S02]  /*1160*/  LOP3.LUT R3, R3, 0x7ffffff8, RZ, 0xc0, !PT ;  /* 0x7ffffff803037812 */ /* 0x000fe400078ec0ff */
[----:B------:R-:W-:-:S13]  /*1170*/  ISETP.GE.U32.AND P0, PT, R4, 0x3, PT ;  /* 0x000000030400780c */ /* 0x000fda0003f06070 */
.L_x_20:
[----:B0-----:R-:W0:Y:S01]  /*1180*/  LDC.64 R6, c[0x0][0x398] ;  /* 0x0000e600ff067b82 */ /* 0x001e220000000a00 */
[----:B-1----:R-:W1:Y:S01]  /*1190*/  LDCU.64 UR6, c[0x0][0x3a8] ;  /* 0x00007500ff0677ac */ /* 0x002e620008000a00 */
[----:B------:R-:W-:Y:S01]  /*11a0*/  UMOV UR5, UR4 ;  /* 0x0000000400057c82 */ /* 0x000fe20008000000 */
[----:B------:R-:W-:Y:S02]  /*11b0*/  UIADD3 UR4, UPT, UPT, UR4, 0x1, URZ ;  /* 0x0000000104047890 */ /* 0x000fe4000fffe0ff */
[----:B-1----:R-:W-:-:S04]  /*11c0*/  UIADD3 UR6, UPT, UPT, -UR7, UR6, URZ ;  /* 0x0000000607067290 */ /* 0x002fc8000fffe1ff */
[----:B------:R-:W-:Y:S01]  /*11d0*/  UIADD3 UR6, UPT, UPT, UR6, 0x1, URZ ;  /* 0x0000000106067890 */ /* 0x000fe2000fffe0ff */
[----:B0-----:R-:W-:Y:S02]  /*11e0*/  ISETP.GE.U32.AND P2, PT, R7, 0x8, PT ;  /* 0x000000080700780c */ /* 0x001fe40003f46070 */
[----:B------:R-:W-:Y:S01]  /*11f0*/  ISETP.NE.AND P1, PT, R6, UR4, PT ;  /* 0x0000000406007c0c */ /* 0x000fe2000bf25270 */
[----:B------:R-:W-:-:S10]  /*1200*/  HFMA2 R6, -RZ, RZ, 0, 0 ;  /* 0x00000000ff067431 */ /* 0x000fd400000001ff */
[----:B--23--:R-:W-:Y:S05]  /*1210*/  @!P2 BRA `(.L_x_15) ;  /* 0x00000000009ca947 */ /* 0x00cfea0003800000 */
[----:B------:R-:W0:Y:S01]  /*1220*/  LDC.64 R4, c[0x0][0x380] ;  /* 0x0000e000ff047b82 */ /* 0x000e220000000a00 */
[----:B------:R-:W-:-:S07]  /*1230*/  MOV R6, RZ ;  /* 0x000000ff00067202 */ /* 0x000fce0000000f00 */
.L_x_16:
[----:B--2---:R-:W-:Y:S01]  /*1240*/  IMAD R9, R7, UR5, R6 ;  /* 0x0000000507097c24 */ /* 0x004fe2000f8e0206 */
[----:B------:R-:W-:-:S03]  /*1250*/  IADD3 R6, PT, PT, R6, 0x8, RZ ;  /* 0x0000000806067810 */ /* 0x000fc60007ffe0ff */
[----:B------:R-:W-:Y:S01]  /*1260*/  IMAD R9, R9, UR24, R2 ;  /* 0x0000001809097c24 */ /* 0x000fe2000f8e0202 */
[----:B------:R-:W-:-:S04]  /*1270*/  ISETP.NE.AND P2, PT, R6, R3, PT ;  /* 0x000000030600720c */ /* 0x000fc80003f45270 */
[C---:B------:R-:W-:Y:S01]  /*1280*/  IADD3 R11, PT, PT, R9.reuse, UR24, RZ ;  /* 0x00000018090b7c10 */ /* 0x040fe2000fffe0ff */
[----:B------:R-:W-:-:S03]  /*1290*/  IMAD R9, R9, UR6, R0 ;  /* 0x0000000609097c24 */ /* 0x000fc6000f8e0200 */
[C---:B------:R-:W-:Y:S01]  /*12a0*/  IADD3 R13, PT, PT, R11.reuse, UR24, RZ ;  /* 0x000000180b0d7c10 */ /* 0x040fe2000fffe0ff */
[----:B------:R-:W-:Y:S02]  /*12b0*/  IMAD R11, R11, UR6, R0 ;  /* 0x000000060b0b7c24 */ /* 0x000fe4000f8e0200 */
[----:B0-----:R-:W-:Y:S01]  /*12c0*/  IMAD.WIDE R8, R9, 0x4, R4 ;  /* 0x0000000409087825 */ /* 0x001fe200078e0204 */
[----:B------:R-:W-:-:S03]  /*12d0*/  IADD3 R15, PT, PT, R13, UR24, RZ ;  /* 0x000000180d0f7c10 */ /* 0x000fc6000fffe0ff */
[--C-:B------:R-:W-:Y:S01]  /*12e0*/  IMAD R13, R13, UR6, R0.reuse ;  /* 0x000000060d0d7c24 */ /* 0x100fe2000f8e0200 */
[----:B------:R0:W-:Y:S01]  /*12f0*/  STG.E desc[UR20][R8.64], RZ ;  /* 0x000000ff08007986 */ /* 0x0001e2000c101914 */
[C---:B------:R-:W-:Y:S02]  /*1300*/  VIADD R17, R15.reuse, UR24 ;  /* 0x000000180f117c36 */ /* 0x040fe40008000000 */
[----:B------:R-:W-:Y:S02]  /*1310*/  IMAD R15, R15, UR6, R0 ;  /* 0x000000060f0f7c24 */ /* 0x000fe4000f8e0200 */
[----:B------:R-:W-:Y:S01]  /*1320*/  IMAD.WIDE R10, R11, 0x4, R4 ;  /* 0x000000040b0a7825 */ /* 0x000fe200078e0204 */
[----:B------:R-:W-:-:S03]  /*1330*/  IADD3 R21, PT, PT, R17, UR24, RZ ;  /* 0x0000001811157c10 */ /* 0x000fc6000fffe0ff */
[--C-:B------:R-:W-:Y:S01]  /*1340*/  IMAD R17, R17, UR6, R0.reuse ;  /* 0x0000000611117c24 */ /* 0x100fe2000f8e0200 */
[C---:B------:R-:W-:Y:S01]  /*1350*/  IADD3 R23, PT, PT, R21.reuse, UR24, RZ ;  /* 0x0000001815177c10 */ /* 0x040fe2000fffe0ff */
[----:B------:R-:W-:Y:S01]  /*1360*/  IMAD R21, R21, UR6, R0 ;  /* 0x0000000615157c24 */ /* 0x000fe2000f8e0200 */
[----:B------:R1:W-:Y:S01]  /*1370*/  STG.E desc[UR20][R10.64], RZ ;  /* 0x000000ff0a007986 */ /* 0x0003e2000c101914 */
[----:B------:R-:W-:Y:S01]  /*1380*/  IMAD.WIDE R12, R13, 0x4, R4 ;  /* 0x000000040d0c7825 */ /* 0x000fe200078e0204 */
[----:B------:R-:W-:-:S03]  /*1390*/  IADD3 R25, PT, PT, R23, UR24, RZ ;  /* 0x0000001817197c10 */ /* 0x000fc6000fffe0ff */
[----:B------:R-:W-:Y:S01]  /*13a0*/  IMAD R23, R23, UR6, R0 ;  /* 0x0000000617177c24 */ /* 0x000fe2000f8e0200 */
[----:B------:R2:W-:Y:S01]  /*13b0*/  STG.E desc[UR20][R12.64], RZ ;  /* 0x000000ff0c007986 */ /* 0x0005e2000c101914 */
[----:B------:R-:W-:-:S04]  /*13c0*/  IMAD.WIDE R14, R15, 0x4, R4 ;  /* 0x000000040f0e7825 */ /* 0x000fc800078e0204 */
[----:B------:R-:W-:Y:S01]  /*13d0*/  IMAD R25, R25, UR6, R0 ;  /* 0x0000000619197c24 */ /* 0x000fe2000f8e0200 */
[----:B------:R2:W-:Y:S01]  /*13e0*/  STG.E desc[UR20][R14.64], RZ ;  /* 0x000000ff0e007986 */ /* 0x0005e2000c101914 */
[----:B0-----:R-:W-:-:S04]  /*13f0*/  IMAD.WIDE R8, R17, 0x4, R4 ;  /* 0x0000000411087825 */ /* 0x001fc800078e0204 */
[--C-:B------:R-:W-:Y:S01]  /*1400*/  IMAD.WIDE R16, R21, 0x4, R4.reuse ;  /* 0x0000000415107825 */ /* 0x100fe200078e0204 */
[----:B------:R2:W-:Y:S03]  /*1410*/  STG.E desc[UR20][R8.64], RZ ;  /* 0x000000ff08007986 */ /* 0x0005e6000c101914 */
[--C-:B-1----:R-:W-:Y:S01]  /*1420*/  IMAD.WIDE R10, R23, 0x4, R4.reuse ;  /* 0x00000004170a7825 */ /* 0x102fe200078e0204 */
[----:B------:R2:W-:Y:S03]  /*1430*/  STG.E desc[UR20][R16.64], RZ ;  /* 0x000000ff10007986 */ /* 0x0005e6000c101914 */
[----:B------:R-:W-:Y:S01]  /*1440*/  IMAD.WIDE R20, R25, 0x4, R4 ;  /* 0x0000000419147825 */ /* 0x000fe200078e0204 */
[----:B------:R2:W-:Y:S04]  /*1450*/  STG.E desc[UR20][R10.64], RZ ;  /* 0x000000ff0a007986 */ /* 0x0005e8000c101914 */
[----:B------:R2:W-:Y:S01]  /*1460*/  STG.E desc[UR20][R20.64], RZ ;  /* 0x000000ff14007986 */ /* 0x0005e2000c101914 */
[----:B------:R-:W-:Y:S05]  /*1470*/  @P2 BRA `(.L_x_16) ;  /* 0xfffffffc00702947 */ /* 0x000fea000383ffff */
[----:B------:R-:W-:-:S07]  /*1480*/  MOV R6, R3 ;  /* 0x0000000300067202 */ /* 0x000fce0000000f00 */
.L_x_15:
[----:B------:R-:W-:-:S13]  /*1490*/  ISETP.NE.AND P2, PT, R18, RZ, PT ;  /* 0x000000ff1200720c */ /* 0x000fda0003f45270 */
[----:B------:R-:W-:Y:S05]  /*14a0*/  @!P2 BRA `(.L_x_17) ;  /* 0x0000000000a8a947 */ /* 0x000fea0003800000 */
[----:B------:R-:W-:Y:S01]  /*14b0*/  ISETP.NE.AND P2, PT, R19, RZ, PT ;  /* 0x000000ff1300720c */ /* 0x000fe20003f45270 */
[----:B------:R-:W-:-:S12]  /*14c0*/  @!P0 BRA `(.L_x_18) ;  /* 0x00000000004c8947 */ /* 0x000fd80003800000 */
[----:B------:R-:W0:Y:S01]  /*14d0*/  LDC.64 R4, c[0x0][0x380] ;  /* 0x0000e000ff047b82 */ /* 0x000e220000000a00 */
[----:B--2---:R-:W-:Y:S01]  /*14e0*/  IMAD R9, R7, UR5, R6 ;  /* 0x0000000507097c24 */ /* 0x004fe2000f8e0206 */
[----:B------:R-:W-:-:S03]  /*14f0*/  IADD3 R6, PT, PT, R6, 0x4, RZ ;  /* 0x0000000406067810 */ /* 0x000fc60007ffe0ff */
[----:B------:R-:W-:-:S05]  /*1500*/  IMAD R9, R9, UR24, R2 ;  /* 0x0000001809097c24 */ /* 0x000fca000f8e0202 */
[C---:B------:R-:W-:Y:S01]  /*1510*/  IADD3 R11, PT, PT, R9.reuse, UR24, RZ ;  /* 0x00000018090b7c10 */ /* 0x040fe2000fffe0ff */
[----:B------:R-:W-:-:S03]  /*1520*/  IMAD R9, R9, UR6, R0 ;  /* 0x0000000609097c24 */ /* 0x000fc6000f8e0200 */
[C---:B------:R-:W-:Y:S01]  /*1530*/  IADD3 R13, PT, PT, R11.reuse, UR24, RZ ;  /* 0x000000180b0d7c10 */ /* 0x040fe2000fffe0ff */
[----:B------:R-:W-:-:S03]  /*1540*/  IMAD R11, R11, UR6, R0 ;  /* 0x000000060b0b7c24 */ /* 0x000fc6000f8e0200 */
[C---:B------:R-:W-:Y:S01]  /*1550*/  IADD3 R15, PT, PT, R13.reuse, UR24, RZ ;  /* 0x000000180d0f7c10 */ /* 0x040fe2000fffe0ff */
[----:B------:R-:W-:-:S04]  /*1560*/  IMAD R13, R13, UR6, R0 ;  /* 0x000000060d0d7c24 */ /* 0x000fc8000f8e0200 */
[----:B------:R-:W-:Y:S02]  /*1570*/  IMAD R15, R15, UR6, R0 ;  /* 0x000000060f0f7c24 */ /* 0x000fe4000f8e0200 */
[----:B0-----:R-:W-:-:S04]  /*1580*/  IMAD.WIDE R8, R9, 0x4, R4 ;  /* 0x0000000409087825 */ /* 0x001fc800078e0204 */
[--C-:B------:R-:W-:Y:S01]  /*1590*/  IMAD.WIDE R10, R11, 0x4, R4.reuse ;  /* 0x000000040b0a7825 */ /* 0x100fe200078e0204 */
[----:B------:R0:W-:Y:S03]  /*15a0*/  STG.E desc[UR20][R8.64], RZ ;  /* 0x000000ff08007986 */ /* 0x0001e6000c101914 */
[--C-:B------:R-:W-:Y:S01]  /*15b0*/  IMAD.WIDE R12, R13, 0x4, R4.reuse ;  /* 0x000000040d0c7825 */ /* 0x100fe200078e0204 */
[----:B------:R0:W-:Y:S03]  /*15c0*/  STG.E desc[UR20][R10.64], RZ ;  /* 0x000000ff0a007986 */ /* 0x0001e6000c101914 */
[----:B------:R-:W-:Y:S01]  /*15d0*/  IMAD.WIDE R4, R15, 0x4, R4 ;  /* 0x000000040f047825 */ /* 0x000fe200078e0204 */
[----:B------:R0:W-:Y:S04]  /*15e0*/  STG.E desc[UR20][R12.64], RZ ;  /* 0x000000ff0c007986 */ /* 0x0001e8000c101914 */
[----:B------:R0:W-:Y:S02]  /*15f0*/  STG.E desc[UR20][R4.64], RZ ;  /* 0x000000ff04007986 */ /* 0x0001e4000c101914 */
.L_x_18:
[----:B------:R-:W-:Y:S05]  /*1600*/  @!P2 BRA `(.L_x_17) ;  /* 0x000000000050a947 */ /* 0x000fea0003800000 */
[----:B------:R-:W-:Y:S02]  /*1610*/  LOP3.LUT P3, RZ, R7, 0x1, RZ, 0xc0, !PT ;  /* 0x0000000107ff7812 */ /* 0x000fe4000786c0ff */
[----:B------:R-:W-:-:S11]  /*1620*/  ISETP.NE.AND P2, PT, R19, 0x1, PT ;  /* 0x000000011300780c */ /* 0x000fd60003f45270 */
[----:B0-----:R-:W0:Y:S02]  /*1630*/  @P3 LDC.64 R4, c[0x0][0x380] ;  /* 0x0000e000ff043b82 */ /* 0x001e240000000a00 */
[----:B------:R-:W-:Y:S05]  /*1640*/  @!P2 BRA `(.L_x_19) ;  /* 0x00000000002ca947 */ /* 0x000fea0003800000 */
[----:B--2---:R-:W1:Y:S01]  /*1650*/  LDC.64 R8, c[0x0][0x380] ;  /* 0x0000e000ff087b82 */ /* 0x004e620000000a00 */
        /* <DEDUP_REMOVED lines=10> */
.L_x_19:
[----:B------:R-:W-:-:S04]  /*1700*/  @P3 IMAD R7, R7, UR5, R6 ;  /* 0x0000000507073c24 */ /* 0x000fc8000f8e0206 */
[----:B------:R-:W-:-:S04]  /*1710*/  @P3 IMAD R7, R7, UR24, R2 ;  /* 0x0000001807073c24 */ /* 0x000fc8000f8e0202 */
[----:B------:R-:W-:-:S04]  /*1720*/  @P3 IMAD R7, R7, UR6, R0 ;  /* 0x0000000607073c24 */ /* 0x000fc8000f8e0200 */
[----:B0-----:R-:W-:-:S05]  /*1730*/  @P3 IMAD.WIDE R4, R7, 0x4, R4 ;  /* 0x0000000407043825 */ /* 0x001fca00078e0204 */
[----:B------:R3:W-:Y:S02]  /*1740*/  @P3 STG.E desc[UR20][R4.64], RZ ;  /* 0x000000ff04003986 */ /* 0x0007e4000c101914 */
.L_x_17:
[----:B------:R-:W-:Y:S05]  /*1750*/  @P1 BRA `(.L_x_20) ;  /* 0xfffffff800881947 */ /* 0x000fea000383ffff */
[----:B------:R-:W-:Y:S05]  /*1760*/  EXIT ;  /* 0x000000000000794d */ /* 0x000fea0003800000 */
.L_x_21:
[----:B------:R-:W-:-:S00]  /*1770*/  BRA `(.L_x_21) ;  /* 0xfffffffc00fc7947 */ /* 0x000fc0000383ffff */
[----:B------:R-:W-:-:S00]  /*1780*/  NOP ;  /* 0x0000000000007918 */ /* 0x000fc00000000000 */
[----:B------:R-:W-:-:S00]  /*1790*/  NOP ;  /* 0x0000000000007918 */ /* 0x000fc00000000000 */
[----:B------:R-:W-:-:S00]  /*17a0*/  NOP ;  /* 0x0000000000007918 */ /* 0x000fc00000000000 */
[----:B------:R-:W-:-:S00]  /*17b0*/  NOP ;  /* 0x0000000000007918 */ /* 0x000fc00000000000 */
[----:B------:R-:W-:-:S00]  /*17c0*/  NOP ;  /* 0x0000000000007918 */ /* 0x000fc00000000000 */
[----:B------:R-:W-:-:S00]  /*17d0*/  NOP ;  /* 0x0000000000007918 */ /* 0x000fc00000000000 */
[----:B------:R-:W-:-:S00]  /*17e0*/  NOP ;  /* 0x0000000000007918 */ /* 0x000fc00000000000 */
[----:B------:R-:W-:-:S00]  /*17f0*/  NOP ;  /* 0x0000000000007918 */ /* 0x000fc00000000000 */
.L_x_22:


//--------------------- .nv.shared.reserved.0     --------------------------
	.section	.nv.shared.reserved.0,"aw",@nobits
	.weak		__nv_reservedSMEM_offset_0_alias
	.size		__nv_reservedSMEM_offset_0_alias, 0, 64
	.other		__nv_reservedSMEM_offset_0_alias,@"STO_CUDA_RESERVED_SHARED STV_DEFAULT"
__nv_reservedSMEM_offset_0_alias:
	.zero		0
	.zero		64


//--------------------- .nv.constant0._Z14forward_kernelPfPKfS1_iiiiii --------------------------
	.section	.nv.constant0._Z14forward_kernelPfPKfS1_iiiiii,"a",@progbits
	.sectionflags	@""
	.align	4
.nv.constant0._Z14forward_kernelPfPKfS1_iiiiii:
	.zero		944


//--------------------- SYMBOLS --------------------------

	.type		.nv.reservedSmem.offset0,@object
	.size		.nv.reservedSmem.offset0,0x4
